	.target	sm_90a

	.elftype	@"ET_EXEC"


//--------------------- .note.nv.tkinfo           --------------------------
	.section	.note.nv.tkinfo,"",@"SHT_NOTE"
	.sectionflags	@"SHF_NOTE_NV_TKINFO"
	.tkinfo
        /*0018*/ 	.word	0x00000002
        /*0030*/ 	.string	""
        /*0030*/ 	.string	"ptxas"
        /*0030*/ 	.string	"Cuda compilation tools, release 13.0, V13.0.88"
        /*0030*/ 	.string	"Build cuda_13.0.r13.0/compiler.36424714_0"
        /*0030*/ 	.string	"-v  -suppress-debug-info  -lineinfo  -arch sm_90a "



//--------------------- .note.nv.cuinfo           --------------------------
	.section	.note.nv.cuinfo,"",@"SHT_NOTE"
	.sectionflags	@"SHF_NOTE_NV_CUINFO"
        /*0018*/ 	.short	0x0002
        /*001a*/ 	.short	0x005a
        /*001c*/ 	.short	0x0082
	.zero		2


//--------------------- .nv.info                  --------------------------
	.section	.nv.info,"",@"SHT_CUDA_INFO"
	.align	4


	//----- nvinfo : EIATTR_REGCOUNT
	.align		4
        /*0000*/ 	.byte	0x04, 0x2f
        /*0002*/ 	.short	(.L_1 - .L_0)
	.align		4
.L_0:
        /*0004*/ 	.word	index@(gluon_wgmma)
        /*0008*/ 	.word	0x0000003a


	//----- nvinfo : EIATTR_FRAME_SIZE
	.align		4
.L_1:
        /*000c*/ 	.byte	0x04, 0x11
        /*000e*/ 	.short	(.L_3 - .L_2)
	.align		4
.L_2:
        /*0010*/ 	.word	index@(gluon_wgmma)
        /*0014*/ 	.word	0x00000000


	//----- nvinfo : EIATTR_MIN_STACK_SIZE
	.align		4
.L_3:
        /*0018*/ 	.byte	0x04, 0x12
        /*001a*/ 	.short	(.L_5 - .L_4)
	.align		4
.L_4:
        /*001c*/ 	.word	index@(gluon_wgmma)
        /*0020*/ 	.word	0x00000000
.L_5:


//--------------------- .nv.compat                --------------------------
	.section	.nv.compat,"",@"SHT_CUDA_COMPAT_INFO"
	.align	4
        /*0000*/ 	.byte	0x02, 0x09, 0x01, 0x00, 0x02, 0x02, 0x04, 0x00, 0x02, 0x05, 0x05, 0x00, 0x03, 0x07, 0x01, 0x01
        /*0010*/ 	.byte	0x02, 0x03, 0x03, 0x00, 0x02, 0x06, 0x01, 0x00, 0x04, 0x0b, 0x08, 0x00, 0x00, 0x00, 0x00, 0x00
        /*0020*/ 	.byte	0x00, 0x00, 0x00, 0x00


//--------------------- .nv.info.gluon_wgmma      --------------------------
	.section	.nv.info.gluon_wgmma,"",@"SHT_CUDA_INFO"
	.sectionflags	@""
	.align	4


	//----- nvinfo : EIATTR_CUDA_API_VERSION
	.align		4
        /*0000*/ 	.byte	0x04, 0x37
        /*0002*/ 	.short	(.L_7 - .L_6)
.L_6:
        /*0004*/ 	.word	0x00000082


	//----- nvinfo : EIATTR_KPARAM_INFO
	.align		4
.L_7:
        /*0008*/ 	.byte	0x04, 0x17
        /*000a*/ 	.short	(.L_9 - .L_8)
.L_8:
        /*000c*/ 	.word	0x00000000
        /*0010*/ 	.short	0x000a
        /*0012*/ 	.short	0x0048
        /*0014*/ 	.byte	0x00, 0xf4, 0x21, 0x00


	//----- nvinfo : EIATTR_KPARAM_INFO
	.align		4
.L_9:
        /*0018*/ 	.byte	0x04, 0x17
        /*001a*/ 	.short	(.L_11 - .L_10)
.L_10:
        /*001c*/ 	.word	0x00000000
        /*0020*/ 	.short	0x0009
        /*0022*/ 	.short	0x0040
        /*0024*/ 	.byte	0x00, 0xf4, 0x21, 0x00


	//----- nvinfo : EIATTR_KPARAM_INFO
	.align		4
.L_11:
        /*0028*/ 	.byte	0x04, 0x17
        /*002a*/ 	.short	(.L_13 - .L_12)
.L_12:
        /*002c*/ 	.word	0x00000000
        /*0030*/ 	.short	0x0008
        /*0032*/ 	.short	0x0038
        /*0034*/ 	.byte	0x00, 0xf0, 0x21, 0x00


	//----- nvinfo : EIATTR_KPARAM_INFO
	.align		4
.L_13:
        /*0038*/ 	.byte	0x04, 0x17
        /*003a*/ 	.short	(.L_15 - .L_14)
.L_14:
        /*003c*/ 	.word	0x00000000
        /*0040*/ 	.short	0x0007
        /*0042*/ 	.short	0x0030
        /*0044*/ 	.byte	0x00, 0xf0, 0x21, 0x00


	//----- nvinfo : EIATTR_KPARAM_INFO
	.align		4
.L_15:
        /*0048*/ 	.byte	0x04, 0x17
        /*004a*/ 	.short	(.L_17 - .L_16)
.L_16:
        /*004c*/ 	.word	0x00000000
        /*0050*/ 	.short	0x0006
        /*0052*/ 	.short	0x0028
        /*0054*/ 	.byte	0x00, 0xf0, 0x21, 0x00


	//----- nvinfo : EIATTR_KPARAM_INFO
	.align		4
.L_17:
        /*0058*/ 	.byte	0x04, 0x17
        /*005a*/ 	.short	(.L_19 - .L_18)
.L_18:
        /*005c*/ 	.word	0x00000000
        /*0060*/ 	.short	0x0005
        /*0062*/ 	.short	0x0020
        /*0064*/ 	.byte	0x00, 0xf0, 0x11, 0x00


	//----- nvinfo : EIATTR_KPARAM_INFO
	.align		4
.L_19:
        /*0068*/ 	.byte	0x04, 0x17
        /*006a*/ 	.short	(.L_21 - .L_20)
.L_20:
        /*006c*/ 	.word	0x00000000
        /*0070*/ 	.short	0x0004
        /*0072*/ 	.short	0x001c
        /*0074*/ 	.byte	0x00, 0xf0, 0x11, 0x00


	//----- nvinfo : EIATTR_KPARAM_INFO
	.align		4
.L_21:
        /*0078*/ 	.byte	0x04, 0x17
        /*007a*/ 	.short	(.L_23 - .L_22)
.L_22:
        /*007c*/ 	.word	0x00000000
        /*0080*/ 	.short	0x0003
        /*0082*/ 	.short	0x0018
        /*0084*/ 	.byte	0x00, 0xf0, 0x11, 0x00


	//----- nvinfo : EIATTR_KPARAM_INFO
	.align		4
.L_23:
        /*0088*/ 	.byte	0x04, 0x17
        /*008a*/ 	.short	(.L_25 - .L_24)
.L_24:
        /*008c*/ 	.word	0x00000000
        /*0090*/ 	.short	0x0002
        /*0092*/ 	.short	0x0010
        /*0094*/ 	.byte	0x00, 0xf4, 0x21, 0x00


	//----- nvinfo : EIATTR_KPARAM_INFO
	.align		4
.L_25:
        /*0098*/ 	.byte	0x04, 0x17
        /*009a*/ 	.short	(.L_27 - .L_26)
.L_26:
        /*009c*/ 	.word	0x00000000
        /*00a0*/ 	.short	0x0001
        /*00a2*/ 	.short	0x0008
        /*00a4*/ 	.byte	0x00, 0xf4, 0x21, 0x00


	//----- nvinfo : EIATTR_KPARAM_INFO
	.align		4
.L_27:
        /*00a8*/ 	.byte	0x04, 0x17
        /*00aa*/ 	.short	(.L_29 - .L_28)
.L_28:
        /*00ac*/ 	.word	0x00000000
        /*00b0*/ 	.short	0x0000
        /*00b2*/ 	.short	0x0000
        /*00b4*/ 	.byte	0x00, 0xf4, 0x21, 0x00


	//----- nvinfo : EIATTR_SPARSE_MMA_MASK
	.align		4
.L_29:
        /*00b8*/ 	.byte	0x03, 0x50
        /*00ba*/ 	.short	0x0000


	//----- nvinfo : EIATTR_MAXREG_COUNT
	.align		4
        /*00bc*/ 	.byte	0x03, 0x1b
        /*00be*/ 	.short	0x00ff


	//----- nvinfo : EIATTR_NUM_BARRIERS
	.align		4
        /*00c0*/ 	.byte	0x02, 0x4c
        /*00c2*/ 	.byte	0x01
	.zero		1


	//----- nvinfo : EIATTR_MERCURY_ISA_VERSION
	.align		4
        /*00c4*/ 	.byte	0x03, 0x5f
        /*00c6*/ 	.short	0x0101


	//----- nvinfo : EIATTR_INT_WARP_WIDE_INSTR_OFFSETS
	.align		4
        /*00c8*/ 	.byte	0x04, 0x31
        /*00ca*/ 	.short	(.L_31 - .L_30)


	//   ....[0]....
.L_30:
        /*00cc*/ 	.word	0x00001290


	//   ....[1]....
        /*00d0*/ 	.word	0x00001320


	//   ....[2]....
        /*00d4*/ 	.word	0x000015e0


	//   ....[3]....
        /*00d8*/ 	.word	0x000015f0


	//   ....[4]....
        /*00dc*/ 	.word	0x00001600


	//   ....[5]....
        /*00e0*/ 	.word	0x00001610


	//   ....[6]....
        /*00e4*/ 	.word	0x00001ac0


	//   ....[7]....
        /*00e8*/ 	.word	0x00001b00


	//----- nvinfo : EIATTR_COOP_GROUP_MASK_REGIDS
	.align		4
.L_31:
        /*00ec*/ 	.byte	0x04, 0x29
        /*00ee*/ 	.short	(.L_33 - .L_32)


	//   ....[0]....
.L_32:
        /*00f0*/ 	.word	0xffffffff


	//   ....[1]....
        /*00f4*/ 	.word	0xffffffff


	//   ....[2]....
        /*00f8*/ 	.word	0xffffffff


	//----- nvinfo : EIATTR_COOP_GROUP_INSTR_OFFSETS
	.align		4
.L_33:
        /*00fc*/ 	.byte	0x04, 0x28
        /*00fe*/ 	.short	(.L_35 - .L_34)


	//   ....[0]....
.L_34:
        /*0100*/ 	.word	0x00000130


	//   ....[1]....
        /*0104*/ 	.word	0x000006e0


	//   ....[2]....
        /*0108*/ 	.word	0x00000cc0


	//----- nvinfo : EIATTR_MBARRIER_INSTR_OFFSETS
	.align		4
.L_35:
        /*010c*/ 	.byte	0x04, 0x39
        /*010e*/ 	.short	(.L_37 - .L_36)


	//   ....[0]....
.L_36:
        /*0110*/ 	.word	0x000013b0
        /*0114*/ 	.word	0x000000ff
        /*0118*/ 	.word	0x00003000
        /*011c*/ 	.short	0x0100
        /*011e*/ 	.byte	0x08
	.zero		1


	//   ....[1]....
        /*0120*/ 	.word	0x00001720
        /*0124*/ 	.word	0x000000ff
        /*0128*/ 	.word	0x00003000
        /*012c*/ 	.short	0x010a
        /*012e*/ 	.byte	0x08
	.zero		1


	//   ....[2]....
        /*0130*/ 	.word	0x000019f0
        /*0134*/ 	.word	0x000000ff
        /*0138*/ 	.word	0x00003000
        /*013c*/ 	.short	0x0108
        /*013e*/ 	.byte	0x08
	.zero		1


	//   ....[3]....
        /*0140*/ 	.word	0x00001c90
        /*0144*/ 	.word	0x000000ff
        /*0148*/ 	.word	0x00003000
        /*014c*/ 	.short	0x010a
        /*014e*/ 	.byte	0x08
	.zero		1


	//----- nvinfo : EIATTR_NUM_MBARRIERS
	.align		4
.L_37:
        /*0150*/ 	.byte	0x03, 0x38
        /*0152*/ 	.short	0x0001


	//----- nvinfo : EIATTR_EXIT_INSTR_OFFSETS
	.align		4
        /*0154*/ 	.byte	0x04, 0x1c
        /*0156*/ 	.short	(.L_39 - .L_38)


	//   ....[0]....
.L_38:
        /*0158*/ 	.word	0x00001c80


	//----- nvinfo : EIATTR_REQNTID
	.align		4
.L_39:
        /*015c*/ 	.byte	0x04, 0x10
        /*015e*/ 	.short	(.L_41 - .L_40)
.L_40:
        /*0160*/ 	.word	0x00000100
        /*0164*/ 	.word	0x00000001
        /*0168*/ 	.word	0x00000001


	//----- nvinfo : EIATTR_CRS_STACK_SIZE
	.align		4
.L_41:
        /*016c*/ 	.byte	0x04, 0x1e
        /*016e*/ 	.short	(.L_43 - .L_42)
.L_42:
        /*0170*/ 	.word	0x00000000


	//----- nvinfo : EIATTR_CBANK_PARAM_SIZE
	.align		4
.L_43:
        /*0174*/ 	.byte	0x03, 0x19
        /*0176*/ 	.short	0x0050


	//----- nvinfo : EIATTR_PARAM_CBANK
	.align		4
        /*0178*/ 	.byte	0x04, 0x0a
        /*017a*/ 	.short	(.L_45 - .L_44)
	.align		4
.L_44:
        /*017c*/ 	.word	index@(.nv.constant0.gluon_wgmma)
        /*0180*/ 	.short	0x0210
        /*0182*/ 	.short	0x0050


	//----- nvinfo : EIATTR_SW_WAR
	.align		4
.L_45:
        /*0184*/ 	.byte	0x04, 0x36
        /*0186*/ 	.short	(.L_47 - .L_46)
.L_46:
        /*0188*/ 	.word	0x00000008
.L_47:


//--------------------- .nv.callgraph             --------------------------
	.section	.nv.callgraph,"",@"SHT_CUDA_CALLGRAPH"
	.align	4
	.sectionentsize	8
	.align		4
        /*0000*/ 	.word	0x00000000
	.align		4
        /*0004*/ 	.word	0xffffffff
	.align		4
        /*0008*/ 	.word	0x00000000
	.align		4
        /*000c*/ 	.word	0xfffffffe
	.align		4
        /*0010*/ 	.word	0x00000000
	.align		4
        /*0014*/ 	.word	0xfffffffd
	.align		4
        /*0018*/ 	.word	0x00000000
	.align		4
        /*001c*/ 	.word	0xfffffffc


//--------------------- .text.gluon_wgmma         --------------------------
	.section	.text.gluon_wgmma,"ax",@progbits
	.align	128
        .global         gluon_wgmma
        .type           gluon_wgmma,@function
        .size           gluon_wgmma,(.L_x_53 - gluon_wgmma)
        .other          gluon_wgmma,@"STO_CUDA_ENTRY STV_DEFAULT"
gluon_wgmma:
.text.gluon_wgmma:
[----:B------:R-:W-:Y:S01]  /*0000*/  LDC R1, c[0x0][0x28] ;  /* 0x00000a00ff017b82 */ /* 0x000fe20000000800 */
[----:B------:R-:W1:Y:S07]  /*0010*/  S2R R0, SR_TID.X ;  /* 0x0000000000007919 */ /* 0x000e6e0000002100 */
[----:B------:R-:W2:Y:S01]  /*0020*/  S2UR UR4, SR_CgaCtaId ;  /* 0x00000000000479c3 */ /* 0x000ea20000008800 */
[----:B------:R-:W-:Y:S01]  /*0030*/  UMOV UR8, 0x400 ;  /* 0x0000040000087882 */ /* 0x000fe20000000000 */
[----:B------:R-:W-:Y:S01]  /*0040*/  ULDC UR6, c[0x0][0xc] ;  /* 0x0000030000067ab9 */ /* 0x000fe20000000800 */
[----:B------:R-:W-:Y:S05]  /*0050*/  BSSY B0, `(.L_x_0) ;  /* 0x000001e000007945 */ /* 0x000fea0003800000 */
[----:B------:R-:W3:Y:S08]  /*0060*/  LDC R9, c[0x0][0x230] ;  /* 0x00008c00ff097b82 */ /* 0x000ef00000000800 */
[----:B------:R-:W-:Y:S08]  /*0070*/  S2UR UR26, SR_CTAID.Y ;  /* 0x00000000001a79c3 */ /* 0x000ff00000002600 */
[----:B------:R-:W4:Y:S01]  /*0080*/  S2UR UR5, SR_CTAID.Z ;  /* 0x00000000000579c3 */ /* 0x000f220000002700 */
[----:B--2---:R-:W-:-:S03]  /*0090*/  ULEA UR8, UR4, UR8, 0x18 ;  /* 0x0000000804087291 */ /* 0x004fc6000f8ec03f */
[----:B------:R-:W-:Y:S01]  /*00a0*/  ULDC UR4, c[0x0][0x10] ;  /* 0x0000040000047ab9 */ /* 0x000fe20000000800 */
[----:B-1----:R-:W-:-:S03]  /*00b0*/  LOP3.LUT R7, R0, 0xff, RZ, 0xc0, !PT ;  /* 0x000000ff00077812 */ /* 0x002fc600078ec0ff */
[----:B------:R-:W1:Y:S01]  /*00c0*/  S2UR UR27, SR_CTAID.X ;  /* 0x00000000001b79c3 */ /* 0x000e620000002500 */
[----:B---3--:R-:W-:Y:S01]  /*00d0*/  VIADD R6, R9, 0xffffffff ;  /* 0xffffffff09067836 */ /* 0x008fe20000000000 */
[C---:B------:R-:W-:Y:S02]  /*00e0*/  ISETP.GE.U32.AND P0, PT, R7.reuse, 0x20, PT ;  /* 0x000000200700780c */ /* 0x040fe40003f06070 */
[C---:B------:R-:W-:Y:S02]  /*00f0*/  ISETP.NE.U32.AND P2, PT, R7.reuse, RZ, PT ;  /* 0x000000ff0700720c */ /* 0x040fe40003f45070 */
[----:B------:R-:W-:Y:S02]  /*0100*/  LEA R3, R7, UR8, 0x2 ;  /* 0x0000000807037c11 */ /* 0x000fe4000f8e10ff */
[----:B------:R-:W2:Y:S07]  /*0110*/  LDC R2, c[0x0][0x228] ;  /* 0x00008a00ff027b82 */ /* 0x000eae0000000800 */
[----:B------:R3:W-:Y:S01]  /*0120*/  @!P0 STS [R3], RZ ;  /* 0x000000ff03008388 */ /* 0x0007e20000000800 */
[----:B------:R-:W-:-:S03]  /*0130*/  NOP ;  /* 0x0000000000007918 */ /* 0x000fc60000000000 */
[----:B------:R3:W-:Y:S01]  /*0140*/  @!P2 STS [UR8+0x20], R6 ;  /* 0x00002006ff00a988 */ /* 0x0007e20008000808 */
[----:B----4-:R-:W-:-:S04]  /*0150*/  UIMAD UR4, UR5, UR4, UR26 ;  /* 0x00000004050472a4 */ /* 0x010fc8000f8e021a */
[----:B-1----:R-:W-:-:S03]  /*0160*/  UIMAD UR4, UR4, UR6, UR27 ;  /* 0x00000006040472a4 */ /* 0x002fc6000f8e021b */
[----:B------:R-:W-:Y:S01]  /*0170*/  ULDC.64 UR6, c[0x0][0x250] ;  /* 0x0000940000067ab9 */ /* 0x000fe20000000a00 */
[----:B------:R-:W-:Y:S01]  /*0180*/  UIMAD UR4, UR4, 0x180, URZ ;  /* 0x00000180040478a4 */ /* 0x000fe2000f8e023f */
[----:B--2---:R-:W-:-:S03]  /*0190*/  VIADD R2, R2, 0xffffffff ;  /* 0xffffffff02027836 */ /* 0x004fc60000000000 */
[----:B------:R-:W-:-:S04]  /*01a0*/  UIADD3 UR16, UP0, UR4, UR6, URZ ;  /* 0x0000000604107290 */ /* 0x000fc8000ff1e03f */
[----:B------:R-:W-:Y:S01]  /*01b0*/  ULEA.HI.X.SX32 UR17, UR4, UR7, 0x1, UP0 ;  /* 0x0000000704117291 */ /* 0x000fe200080f0e3f */
[----:B---3--:R-:W-:Y:S11]  /*01c0*/  @P2 BRA `(.L_x_1) ;  /* 0x0000000000182947 */ /* 0x008ff60003800000 */
[----:B------:R-:W1:Y:S01]  /*01d0*/  LDS R4, [UR8+0x8] ;  /* 0x00000808ff047984 */ /* 0x000e620008000800 */
[----:B------:R-:W2:Y:S01]  /*01e0*/  LDC.64 R10, c[0x0][0x210] ;  /* 0x00008400ff0a7b82 */ /* 0x000ea20000000a00 */
[----:B------:R-:W-:Y:S02]  /*01f0*/  IMAD.MOV.U32 R5, RZ, RZ, 0x70 ;  /* 0x00000070ff057424 */ /* 0x000fe400078e00ff */
[----:B--2---:R2:W-:Y:S03]  /*0200*/  STS.64 [UR8], R10 ;  /* 0x0000000aff007988 */ /* 0x0045e60008000a08 */
[----:B-1----:R-:W-:-:S05]  /*0210*/  LOP3.LUT R4, R4, 0x10, R5, 0xd8, !PT ;  /* 0x0000001004047812 */ /* 0x002fca00078ed805 */
[----:B------:R2:W-:Y:S02]  /*0220*/  STS [UR8+0x8], R4 ;  /* 0x00000804ff007988 */ /* 0x0005e40008000808 */
.L_x_1:
[----:B------:R-:W-:Y:S05]  /*0230*/  BSYNC B0 ;  /* 0x0000000000007941 */ /* 0x000fea0003800000 */
.L_x_0:
[----:B------:R-:W-:Y:S04]  /*0240*/  BSSY B0, `(.L_x_2) ;  /* 0x000000a000007945 */ /* 0x000fe80003800000 */
[----:B------:R-:W-:Y:S05]  /*0250*/  @P2 BRA `(.L_x_3) ;  /* 0x0000000000202947 */ /* 0x000fea0003800000 */
[----:B--2---:R-:W1:Y:S01]  /*0260*/  LDS R4, [UR8+0x34] ;  /* 0x00003408ff047984 */ /* 0x004e620008000800 */
[----:B------:R-:W-:Y:S02]  /*0270*/  IMAD.MOV.U32 R5, RZ, RZ, 0x3f000000 ;  /* 0x3f000000ff057424 */ /* 0x000fe400078e00ff */
[----:B------:R-:W-:Y:S01]  /*0280*/  @!P2 IMAD.MOV.U32 R8, RZ, RZ, 0x3f ;  /* 0x0000003fff08a424 */ /* 0x000fe200078e00ff */
[----:B------:R-:W2:Y:S02]  /*0290*/  @!P2 LDS R11, [UR8+0x38] ;  /* 0x00003808ff0ba984 */ /* 0x000ea40008000800 */
[----:B-1----:R-:W-:Y:S02]  /*02a0*/  LOP3.LUT R4, R4, 0xff000000, R5, 0xb8, !PT ;  /* 0xff00000004047812 */ /* 0x002fe400078eb805 */
[----:B--2---:R-:W-:-:S03]  /*02b0*/  @!P2 LOP3.LUT R5, R11, 0xff, R8, 0xb8, !PT ;  /* 0x000000ff0b05a812 */ /* 0x004fc600078eb808 */
[----:B------:R1:W-:Y:S04]  /*02c0*/  STS [UR8+0x34], R4 ;  /* 0x00003404ff007988 */ /* 0x0003e80008000808 */
[----:B------:R1:W-:Y:S02]  /*02d0*/  @!P2 STS [UR8+0x38], R5 ;  /* 0x00003805ff00a988 */ /* 0x0003e40008000808 */
.L_x_3:
[----:B------:R-:W-:Y:S05]  /*02e0*/  BSYNC B0 ;  /* 0x0000000000007941 */ /* 0x000fea0003800000 */
.L_x_2:
[----:B------:R-:W-:Y:S04]  /*02f0*/  BSSY B0, `(.L_x_4) ;  /* 0x000000a000007945 */ /* 0x000fe80003800000 */
[----:B------:R-:W-:Y:S05]  /*0300*/  @P2 BRA `(.L_x_5) ;  /* 0x0000000000202947 */ /* 0x000fea0003800000 */
[----:B-12---:R-:W1:Y:S01]  /*0310*/  LDS R4, [UR8+0x1c] ;  /* 0x00001c08ff047984 */ /* 0x006e620008000800 */
[----:B------:R-:W2:Y:S03]  /*0320*/  LDC.64 R12, c[0x0][0x238] ;  /* 0x00008e00ff0c7b82 */ /* 0x000ea60000000a00 */
[----:B------:R3:W-:Y:S01]  /*0330*/  STS [UR8+0x24], R2 ;  /* 0x00002402ff007988 */ /* 0x0007e20008000808 */
[--C-:B--2---:R-:W-:Y:S02]  /*0340*/  SHF.R.U32.HI R11, RZ, 0x4, R13.reuse ;  /* 0x00000004ff0b7819 */ /* 0x104fe4000001160d */
[----:B------:R-:W-:-:S05]  /*0350*/  SHF.R.U64 R5, R12, 0x4, R13 ;  /* 0x000000040c057819 */ /* 0x000fca000000120d */
[----:B------:R3:W-:Y:S01]  /*0360*/  STS [UR8+0xc], R5 ;  /* 0x00000c05ff007988 */ /* 0x0007e20008000808 */
[----:B-1----:R-:W-:-:S05]  /*0370*/  LOP3.LUT R4, R4, 0xf, R11, 0xb8, !PT ;  /* 0x0000000f04047812 */ /* 0x002fca00078eb80b */
[----:B------:R3:W-:Y:S02]  /*0380*/  STS [UR8+0x1c], R4 ;  /* 0x00001c04ff007988 */ /* 0x0007e40008000808 */
.L_x_5:
[----:B------:R-:W-:Y:S05]  /*0390*/  BSYNC B0 ;  /* 0x0000000000007941 */ /* 0x000fea0003800000 */
.L_x_4:
[----:B------:R-:W-:Y:S04]  /*03a0*/  BSSY B1, `(.L_x_6) ;  /* 0x000001e000017945 */ /* 0x000fe80003800000 */
[----:B------:R-:W-:Y:S01]  /*03b0*/  BSSY B0, `(.L_x_7) ;  /* 0x0000019000007945 */ /* 0x000fe20003800000 */
[----:B------:R-:W-:-:S03]  /*03c0*/  IMAD.MOV.U32 R8, RZ, RZ, RZ ;  /* 0x000000ffff087224 */ /* 0x000fc600078e00ff */
[----:B------:R-:W-:Y:S05]  /*03d0*/  @P2 BRA `(.L_x_8) ;  /* 0x00000000001c2947 */ /* 0x000fea0003800000 */
[----:B-123--:R-:W1:Y:S02]  /*03e0*/  LDS R4, [UR8+0x34] ;  /* 0x00003408ff047984 */ /* 0x00ee640008000800 */
[----:B-1----:R-:W-:-:S05]  /*03f0*/  LOP3.LUT R4, R4, 0x7, RZ, 0xb8, !PT ;  /* 0x0000000704047812 */ /* 0x002fca00078eb8ff */
[----:B------:R1:W-:Y:S01]  /*0400*/  STS [UR8+0x34], R4 ;  /* 0x00003404ff007988 */ /* 0x0003e20008000808 */
[----:B------:R-:W-:Y:S05]  /*0410*/  @P2 BRA `(.L_x_9) ;  /* 0x00000000001c2947 */ /* 0x000fea0003800000 */
[----:B-1----:R-:W1:Y:S02]  /*0420*/  LDS R4, [UR8+0x34] ;  /* 0x00003408ff047984 */ /* 0x002e640008000800 */
[----:B-1----:R-:W-:-:S05]  /*0430*/  LOP3.LUT R4, R4, 0x38, RZ, 0xb8, !PT ;  /* 0x0000003804047812 */ /* 0x002fca00078eb8ff */
[----:B------:R4:W-:Y:S02]  /*0440*/  STS [UR8+0x34], R4 ;  /* 0x00003404ff007988 */ /* 0x0009e40008000808 */
.L_x_8:
[----:B------:R-:W-:Y:S05]  /*0450*/  @P2 BRA `(.L_x_10) ;  /* 0x00000000001c2947 */ /* 0x000fea0003800000 */
[----:B-1234-:R-:W1:Y:S02]  /*0460*/  LDS R4, [UR8+0x8] ;  /* 0x00000808ff047984 */ /* 0x01ee640008000800 */
[----:B-1----:R-:W-:-:S05]  /*0470*/  LOP3.LUT R4, R4, 0x780, RZ, 0xb8, !PT ;  /* 0x0000078004047812 */ /* 0x002fca00078eb8ff */
[----:B------:R2:W-:Y:S02]  /*0480*/  STS [UR8+0x8], R4 ;  /* 0x00000804ff007988 */ /* 0x0005e40008000808 */
.L_x_9:
[----:B------:R-:W-:Y:S05]  /*0490*/  @P2 BRA `(.L_x_11) ;  /* 0x0000000000282947 */ /* 0x000fea0003800000 */
[----:B-12---:R-:W1:Y:S02]  /*04a0*/  LDS R4, [UR8+0x8] ;  /* 0x00000808ff047984 */ /* 0x006e640008000800 */
[----:B-1----:R-:W-:-:S05]  /*04b0*/  LOP3.LUT R4, R4, 0x1800, RZ, 0xb8, !PT ;  /* 0x0000180004047812 */ /* 0x002fca00078eb8ff */
[----:B------:R5:W-:Y:S02]  /*04c0*/  STS [UR8+0x8], R4 ;  /* 0x00000804ff007988 */ /* 0x000be40008000808 */
.L_x_10:
[----:B------:R-:W-:Y:S05]  /*04d0*/  @P2 BREAK B0 ;  /* 0x0000000000002942 */ /* 0x000fea0003800000 */
[----:B------:R-:W-:Y:S05]  /*04e0*/  @P2 BRA `(.L_x_12) ;  /* 0x0000000000242947 */ /* 0x000fea0003800000 */
[----:B-1-3--:R-:W1:Y:S01]  /*04f0*/  LDS R5, [UR8+0x8] ;  /* 0x00000808ff057984 */ /* 0x00ae620008000800 */
[----:B--2-45:R-:W-:-:S05]  /*0500*/  IMAD.MOV.U32 R4, RZ, RZ, 0x6000 ;  /* 0x00006000ff047424 */ /* 0x034fca00078e00ff */
[----:B-1----:R-:W-:-:S04]  /*0510*/  LOP3.LUT R4, R5, 0x4000, R4, 0xd8, !PT ;  /* 0x0000400005047812 */ /* 0x002fc800078ed804 */
[----:B------:R-:W-:-:S05]  /*0520*/  LOP3.LUT R4, R4, 0x400000, RZ, 0xb8, !PT ;  /* 0x0040000004047812 */ /* 0x000fca00078eb8ff */
[----:B------:R3:W-:Y:S02]  /*0530*/  STS [UR8+0x8], R4 ;  /* 0x00000804ff007988 */ /* 0x0007e40008000808 */
.L_x_11:
[----:B------:R-:W-:Y:S05]  /*0540*/  BSYNC B0 ;  /* 0x0000000000007941 */ /* 0x000fea0003800000 */
.L_x_7:
[----:B-123--:R-:W1:Y:S02]  /*0550*/  @!P2 LDS R4, [UR8+0x8] ;  /* 0x00000808ff04a984 */ /* 0x00ee640008000800 */
[----:B-1----:R-:W-:-:S05]  /*0560*/  @!P2 LOP3.LUT R4, R4, 0x8000, RZ, 0xb8, !PT ;  /* 0x000080000404a812 */ /* 0x002fca00078eb8ff */
[----:B------:R1:W-:Y:S02]  /*0570*/  @!P2 STS [UR8+0x8], R4 ;  /* 0x00000804ff00a988 */ /* 0x0003e40008000808 */
.L_x_12:
[----:B------:R-:W-:Y:S05]  /*0580*/  BSYNC B1 ;  /* 0x0000000000017941 */ /* 0x000fea0003800000 */
.L_x_6:
[----:B------:R-:W-:Y:S05]  /*0590*/  WARPSYNC.ALL ;  /* 0x0000000000007948 */ /* 0x000fea0003800000 */
[----:B------:R-:W-:Y:S05]  /*05a0*/  @P0 BRA `(.L_x_13) ;  /* 0x0000000000280947 */ /* 0x000fea0003800000 */
[----:B-12345:R-:W1:Y:S01]  /*05b0*/  S2R R4, SR_LANEID ;  /* 0x0000000000047919 */ /* 0x03ee620000000000 */
[----:B------:R-:W-:Y:S05]  /*05c0*/  WARPSYNC.ALL ;  /* 0x0000000000007948 */ /* 0x000fea0003800000 */
[----:B-1----:R-:W-:-:S05]  /*05d0*/  IMAD.SHL.U32 R10, R4, 0x4, RZ ;  /* 0x00000004040a7824 */ /* 0x002fca00078e00ff */
[----:B------:R-:W1:Y:S01]  /*05e0*/  LDS R11, [R10+UR8] ;  /* 0x000000080a0b7984 */ /* 0x000e620008000800 */
[----:B------:R-:W-:-:S05]  /*05f0*/  IADD3 R4, P1, R10, UR16, RZ ;  /* 0x000000100a047c10 */ /* 0x000fca000ff3e0ff */
[----:B------:R-:W-:-:S05]  /*0600*/  IMAD.X R5, RZ, RZ, UR17, P1 ;  /* 0x00000011ff057e24 */ /* 0x000fca00088e06ff */
[----:B-1----:R1:W2:Y:S01]  /*0610*/  ATOMG.E.EXCH.STRONG.GPU PT, RZ, [R4], R11 ;  /* 0x0000000b04ff73a8 */ /* 0x0022a200041ee100 */
[----:B------:R-:W-:-:S04]  /*0620*/  DEPBAR {5,4,3,2,1,0} ;  /* 0x0000003f0000791a */ /* 0x000fc80000000000 */
[----:B------:R1:W-:Y:S01]  /*0630*/  UTMACCTL.IV [UR16] ;  /* 0x00000000100079b9 */ /* 0x0003e20008000000 */
[----:B------:R-:W-:Y:S01]  /*0640*/  NOP ;  /* 0x0000000000007918 */ /* 0x000fe20000000000 */
.L_x_13:
[----:B------:R-:W-:Y:S05]  /*0650*/  @P0 BRA `(.L_x_14) ;  /* 0x00000000000c0947 */ /* 0x000fea0003800000 */
[----:B------:R0:W-:Y:S01]  /*0660*/  UTMACMDFLUSH ;  /* 0x00000000000079b7 */ /* 0x0001e20000000000 */
[----:B------:R-:W-:Y:S05]  /*0670*/  @P0 BRA `(.L_x_14) ;  /* 0x0000000000040947 */ /* 0x000fea0003800000 */
[----:B------:R-:W-:-:S04]  /*0680*/  DEPBAR.LE SB0, 0x0 ;  /* 0x000080000000791a */ /* 0x000fc80000000000 */
.L_x_14:
[----:B------:R-:W-:Y:S05]  /*0690*/  WARPSYNC.ALL ;  /* 0x0000000000007948 */ /* 0x000fea0003800000 */
[----:B--2---:R-:W-:Y:S06]  /*06a0*/  BAR.SYNC.DEFER_BLOCKING 0x0 ;  /* 0x0000000000007b1d */ /* 0x004fec0000010000 */
[----:B------:R-:W-:Y:S02]  /*06b0*/  BSSY B1, `(.L_x_15) ;  /* 0x000000b000017945 */ /* 0x000fe40003800000 */
[----:B------:R-:W-:Y:S06]  /*06c0*/  BAR.SYNC.DEFER_BLOCKING 0x0 ;  /* 0x0000000000007b1d */ /* 0x000fec0000010000 */
[----:B------:R2:W-:Y:S01]  /*06d0*/  @!P0 STS [R3], RZ ;  /* 0x000000ff03008388 */ /* 0x0005e20000000800 */
[----:B------:R-:W-:Y:S01]  /*06e0*/  NOP ;  /* 0x0000000000007918 */ /* 0x000fe20000000000 */
[----:B------:R-:W-:Y:S05]  /*06f0*/  @P2 BRA `(.L_x_16) ;  /* 0x0000000000182947 */ /* 0x000fea0003800000 */
[----:B-1-345:R-:W1:Y:S01]  /*0700*/  LDS R4, [UR8+0x8] ;  /* 0x00000808ff047984 */ /* 0x03ae620008000800 */
[----:B------:R-:W3:Y:S01]  /*0710*/  LDC.64 R10, c[0x0][0x218] ;  /* 0x00008600ff0a7b82 */ /* 0x000ee20000000a00 */
[----:B------:R-:W-:Y:S02]  /*0720*/  IMAD.MOV.U32 R5, RZ, RZ, 0x70 ;  /* 0x00000070ff057424 */ /* 0x000fe400078e00ff */
[----:B---3--:R3:W-:Y:S03]  /*0730*/  STS.64 [UR8], R10 ;  /* 0x0000000aff007988 */ /* 0x0087e60008000a08 */
[----:B-1----:R-:W-:-:S05]  /*0740*/  LOP3.LUT R4, R4, 0x10, R5, 0xd8, !PT ;  /* 0x0000001004047812 */ /* 0x002fca00078ed805 */
[----:B------:R3:W-:Y:S02]  /*0750*/  STS [UR8+0x8], R4 ;  /* 0x00000804ff007988 */ /* 0x0007e40008000808 */
.L_x_16:
[----:B-1----:R-:W-:Y:S05]  /*0760*/  BSYNC B1 ;  /* 0x0000000000017941 */ /* 0x002fea0003800000 */
.L_x_15:
[----:B------:R-:W-:Y:S04]  /*0770*/  BSSY B2, `(.L_x_17) ;  /* 0x000000f000027945 */ /* 0x000fe80003800000 */
[----:B------:R-:W-:Y:S04]  /*0780*/  BSSY B1, `(.L_x_18) ;  /* 0x000000c000017945 */ /* 0x000fe80003800000 */
[----:B------:R-:W-:Y:S05]  /*0790*/  @P2 BRA `(.L_x_19) ;  /* 0x0000000000282947 */ /* 0x000fea0003800000 */
[----:B---345:R-:W1:Y:S01]  /*07a0*/  LDS R4, [UR8+0x34] ;  /* 0x00003408ff047984 */ /* 0x038e620008000800 */
[----:B------:R-:W-:Y:S01]  /*07b0*/  IMAD.MOV.U32 R5, RZ, RZ, 0x3f000000 ;  /* 0x3f000000ff057424 */ /* 0x000fe200078e00ff */
[----:B------:R-:W-:Y:S05]  /*07c0*/  @P2 BREAK B1 ;  /* 0x0000000000012942 */ /* 0x000fea0003800000 */
[----:B-1----:R-:W-:-:S05]  /*07d0*/  LOP3.LUT R4, R4, 0xff000000, R5, 0xb8, !PT ;  /* 0xff00000004047812 */ /* 0x002fca00078eb805 */
[----:B------:R1:W-:Y:S01]  /*07e0*/  STS [UR8+0x34], R4 ;  /* 0x00003404ff007988 */ /* 0x0003e20008000808 */
[----:B------:R-:W-:Y:S05]  /*07f0*/  @P2 BRA `(.L_x_20) ;  /* 0x0000000000182947 */ /* 0x000fea0003800000 */
[----:B------:R-:W3:Y:S01]  /*0800*/  LDS R5, [UR8+0x38] ;  /* 0x00003808ff057984 */ /* 0x000ee20008000800 */
[----:B-1----:R-:W-:-:S05]  /*0810*/  IMAD.MOV.U32 R4, RZ, RZ, 0x7f ;  /* 0x0000007fff047424 */ /* 0x002fca00078e00ff */
[----:B---3--:R-:W-:-:S05]  /*0820*/  LOP3.LUT R4, R5, 0xff, R4, 0xb8, !PT ;  /* 0x000000ff05047812 */ /* 0x008fca00078eb804 */
[----:B------:R1:W-:Y:S02]  /*0830*/  STS [UR8+0x38], R4 ;  /* 0x00003804ff007988 */ /* 0x0003e40008000808 */
.L_x_19:
[----:B------:R-:W-:Y:S05]  /*0840*/  BSYNC B1 ;  /* 0x0000000000017941 */ /* 0x000fea0003800000 */
.L_x_18:
[----:B------:R1:W-:Y:S02]  /*0850*/  @!P2 STS [UR8+0x20], R6 ;  /* 0x00002006ff00a988 */ /* 0x0003e40008000808 */
.L_x_20:
[----:B------:R-:W-:Y:S05]  /*0860*/  BSYNC B2 ;  /* 0x0000000000027941 */ /* 0x000fea0003800000 */
.L_x_17:
[----:B------:R-:W-:Y:S05]  /*0870*/  WARPSYNC.ALL ;  /* 0x0000000000007948 */ /* 0x000fea0003800000 */
[----:B-1----:R-:W1:Y:S01]  /*0880*/  LDC R6, c[0x0][0x22c] ;  /* 0x00008b00ff067b82 */ /* 0x002e620000000800 */
[----:B------:R-:W-:Y:S01]  /*0890*/  BSSY B2, `(.L_x_21) ;  /* 0x000000b000027945 */ /* 0x000fe20003800000 */
[----:B-1----:R-:W-:-:S03]  /*08a0*/  VIADD R6, R6, 0xffffffff ;  /* 0xffffffff06067836 */ /* 0x002fc60000000000 */
[----:B------:R-:W-:Y:S05]  /*08b0*/  @P2 BRA `(.L_x_22) ;  /* 0x0000000000202947 */ /* 0x000fea0003800000 */
[----:B---345:R-:W1:Y:S01]  /*08c0*/  LDS R4, [UR8+0x1c] ;  /* 0x00001c08ff047984 */ /* 0x038e620008000800 */
[----:B------:R-:W3:Y:S03]  /*08d0*/  LDC.64 R12, c[0x0][0x240] ;  /* 0x00009000ff0c7b82 */ /* 0x000ee60000000a00 */
[----:B------:R4:W-:Y:S01]  /*08e0*/  STS [UR8+0x24], R6 ;  /* 0x00002406ff007988 */ /* 0x0009e20008000808 */
[--C-:B---3--:R-:W-:Y:S02]  /*08f0*/  SHF.R.U32.HI R11, RZ, 0x4, R13.reuse ;  /* 0x00000004ff0b7819 */ /* 0x108fe4000001160d */
[----:B------:R-:W-:-:S05]  /*0900*/  SHF.R.U64 R5, R12, 0x4, R13 ;  /* 0x000000040c057819 */ /* 0x000fca000000120d */
[----:B------:R4:W-:Y:S01]  /*0910*/  STS [UR8+0xc], R5 ;  /* 0x00000c05ff007988 */ /* 0x0009e20008000808 */
[----:B-1----:R-:W-:-:S05]  /*0920*/  LOP3.LUT R4, R4, 0xf, R11, 0xb8, !PT ;  /* 0x0000000f04047812 */ /* 0x002fca00078eb80b */
[----:B------:R4:W-:Y:S02]  /*0930*/  STS [UR8+0x1c], R4 ;  /* 0x00001c04ff007988 */ /* 0x0009e40008000808 */
.L_x_22:
[----:B------:R-:W-:Y:S05]  /*0940*/  BSYNC B2 ;  /* 0x0000000000027941 */ /* 0x000fea0003800000 */
.L_x_21:
[----:B------:R-:W-:Y:S04]  /*0950*/  BSSY B3, `(.L_x_23) ;  /* 0x000001d000037945 */ /* 0x000fe80003800000 */
[----:B------:R-:W-:Y:S04]  /*0960*/  BSSY B2, `(.L_x_24) ;  /* 0x0000018000027945 */ /* 0x000fe80003800000 */
[----:B------:R-:W-:Y:S05]  /*0970*/  @P2 BRA `(.L_x_25) ;  /* 0x00000000001c2947 */ /* 0x000fea0003800000 */
[----:B---345:R-:W1:Y:S02]  /*0980*/  LDS R4, [UR8+0x34] ;  /* 0x00003408ff047984 */ /* 0x038e640008000800 */
[----:B-1----:R-:W-:-:S05]  /*0990*/  LOP3.LUT R4, R4, 0x7, RZ, 0xb8, !PT ;  /* 0x0000000704047812 */ /* 0x002fca00078eb8ff */
[----:B------:R1:W-:Y:S01]  /*09a0*/  STS [UR8+0x34], R4 ;  /* 0x00003404ff007988 */ /* 0x0003e20008000808 */
[----:B------:R-:W-:Y:S05]  /*09b0*/  @P2 BRA `(.L_x_26) ;  /* 0x00000000001c2947 */ /* 0x000fea0003800000 */
[----:B-1----:R-:W1:Y:S02]  /*09c0*/  LDS R4, [UR8+0x34] ;  /* 0x00003408ff047984 */ /* 0x002e640008000800 */
[----:B-1----:R-:W-:-:S05]  /*09d0*/  LOP3.LUT R4, R4, 0x38, RZ, 0xb8, !PT ;  /* 0x0000003804047812 */ /* 0x002fca00078eb8ff */
[----:B------:R1:W-:Y:S02]  /*09e0*/  STS [UR8+0x34], R4 ;  /* 0x00003404ff007988 */ /* 0x0003e40008000808 */
.L_x_25:
[----:B------:R-:W-:Y:S05]  /*09f0*/  @P2 BRA `(.L_x_27) ;  /* 0x00000000001c2947 */ /* 0x000fea0003800000 */
[----:B-1-345:R-:W1:Y:S02]  /*0a00*/  LDS R4, [UR8+0x8] ;  /* 0x00000808ff047984 */ /* 0x03ae640008000800 */
[----:B-1----:R-:W-:-:S05]  /*0a10*/  LOP3.LUT R4, R4, 0x780, RZ, 0xb8, !PT ;  /* 0x0000078004047812 */ /* 0x002fca00078eb8ff */
[----:B------:R3:W-:Y:S02]  /*0a20*/  STS [UR8+0x8], R4 ;  /* 0x00000804ff007988 */ /* 0x0007e40008000808 */
.L_x_26:
[----:B------:R-:W-:Y:S05]  /*0a30*/  @P2 BRA `(.L_x_28) ;  /* 0x0000000000282947 */ /* 0x000fea0003800000 */
[----:B-1-3--:R-:W1:Y:S02]  /*0a40*/  LDS R4, [UR8+0x8] ;  /* 0x00000808ff047984 */ /* 0x00ae640008000800 */
[----:B-1----:R-:W-:-:S05]  /*0a50*/  LOP3.LUT R4, R4, 0x1800, RZ, 0xb8, !PT ;  /* 0x0000180004047812 */ /* 0x002fca00078eb8ff */
[----:B------:R1:W-:Y:S02]  /*0a60*/  STS [UR8+0x8], R4 ;  /* 0x00000804ff007988 */ /* 0x0003e40008000808 */
.L_x_27:
[----:B------:R-:W-:Y:S05]  /*0a70*/  @P2 BREAK B2 ;  /* 0x0000000000022942 */ /* 0x000fea0003800000 */
[----:B------:R-:W-:Y:S05]  /*0a80*/  @P2 BRA `(.L_x_29) ;  /* 0x0000000000242947 */ /* 0x000fea0003800000 */
[----:B-1-345:R-:W1:Y:S01]  /*0a90*/  LDS R4, [UR8+0x8] ;  /* 0x00000808ff047984 */ /* 0x03ae620008000800 */
[----:B------:R-:W-:-:S05]  /*0aa0*/  IMAD.MOV.U32 R5, RZ, RZ, 0x6000 ;  /* 0x00006000ff057424 */ /* 0x000fca00078e00ff */
[----:B-1----:R-:W-:-:S04]  /*0ab0*/  LOP3.LUT R4, R4, 0x4000, R5, 0xd8, !PT ;  /* 0x0000400004047812 */ /* 0x002fc800078ed805 */
[----:B------:R-:W-:-:S05]  /*0ac0*/  LOP3.LUT R4, R4, 0x400000, RZ, 0xb8, !PT ;  /* 0x0040000004047812 */ /* 0x000fca00078eb8ff */
[----:B------:R4:W-:Y:S02]  /*0ad0*/  STS [UR8+0x8], R4 ;  /* 0x00000804ff007988 */ /* 0x0009e40008000808 */
.L_x_28:
[----:B------:R-:W-:Y:S05]  /*0ae0*/  BSYNC B2 ;  /* 0x0000000000027941 */ /* 0x000fea0003800000 */
.L_x_24:
[----:B-1-34-:R-:W1:Y:S02]  /*0af0*/  @!P2 LDS R4, [UR8+0x8] ;  /* 0x00000808ff04a984 */ /* 0x01ae640008000800 */
[----:B-1----:R-:W-:-:S05]  /*0b00*/  @!P2 LOP3.LUT R4, R4, 0x8000, RZ, 0xb8, !PT ;  /* 0x000080000404a812 */ /* 0x002fca00078eb8ff */
[----:B------:R1:W-:Y:S02]  /*0b10*/  @!P2 STS [UR8+0x8], R4 ;  /* 0x00000804ff00a988 */ /* 0x0003e40008000808 */
.L_x_29:
[----:B------:R-:W-:Y:S05]  /*0b20*/  BSYNC B3 ;  /* 0x0000000000037941 */ /* 0x000fea0003800000 */
.L_x_23:
[----:B------:R-:W-:Y:S05]  /*0b30*/  WARPSYNC.ALL ;  /* 0x0000000000007948 */ /* 0x000fea0003800000 */
[----:B------:R-:W-:-:S04]  /*0b40*/  UIADD3 UR5, UR4, 0x80, URZ ;  /* 0x0000008004057890 */ /* 0x000fc8000fffe03f */
[----:B------:R-:W-:-:S04]  /*0b50*/  UIADD3 UR18, UP0, UR5, UR6, URZ ;  /* 0x0000000605127290 */ /* 0x000fc8000ff1e03f */
[----:B------:R-:W-:Y:S01]  /*0b60*/  ULEA.HI.X.SX32 UR25, UR5, UR7, 0x1, UP0 ;  /* 0x0000000705197291 */ /* 0x000fe200080f0e3f */
[----:B------:R-:W-:Y:S11]  /*0b70*/  @P0 BRA `(.L_x_30) ;  /* 0x00000000002c0947 */ /* 0x000ff60003800000 */
[----:B-1-345:R-:W1:Y:S01]  /*0b80*/  S2R R4, SR_LANEID ;  /* 0x0000000000047919 */ /* 0x03ae620000000000 */
[----:B------:R-:W-:Y:S05]  /*0b90*/  WARPSYNC.ALL ;  /* 0x0000000000007948 */ /* 0x000fea0003800000 */
[----:B-1----:R-:W-:-:S05]  /*0ba0*/  IMAD.SHL.U32 R10, R4, 0x4, RZ ;  /* 0x00000004040a7824 */ /* 0x002fca00078e00ff */
[----:B------:R-:W1:Y:S01]  /*0bb0*/  LDS R11, [R10+UR8] ;  /* 0x000000080a0b7984 */ /* 0x000e620008000800 */
[----:B------:R-:W-:Y:S01]  /*0bc0*/  IADD3 R4, P1, R10, UR18, RZ ;  /* 0x000000120a047c10 */ /* 0x000fe2000ff3e0ff */
[----:B------:R-:W-:-:S04]  /*0bd0*/  UMOV UR19, UR25 ;  /* 0x0000001900137c82 */ /* 0x000fc80008000000 */
[----:B------:R-:W-:-:S05]  /*0be0*/  IMAD.X R5, RZ, RZ, UR25, P1 ;  /* 0x00000019ff057e24 */ /* 0x000fca00088e06ff */
[----:B-1----:R1:W3:Y:S01]  /*0bf0*/  ATOMG.E.EXCH.STRONG.GPU PT, RZ, [R4], R11 ;  /* 0x0000000b04ff73a8 */ /* 0x0022e200041ee100 */
[----:B------:R-:W-:-:S04]  /*0c00*/  DEPBAR {5,4,3,2,1,0} ;  /* 0x0000003f0000791a */ /* 0x000fc80000000000 */
[----:B------:R1:W-:Y:S01]  /*0c10*/  UTMACCTL.IV [UR18] ;  /* 0x00000000120079b9 */ /* 0x0003e20008000000 */
[----:B------:R-:W-:Y:S01]  /*0c20*/  NOP ;  /* 0x0000000000007918 */ /* 0x000fe20000000000 */
.L_x_30:
[----:B------:R-:W-:Y:S05]  /*0c30*/  @P0 BRA `(.L_x_31) ;  /* 0x00000000000c0947 */ /* 0x000fea0003800000 */
[----:B------:R0:W-:Y:S01]  /*0c40*/  UTMACMDFLUSH ;  /* 0x00000000000079b7 */ /* 0x0001e20000000000 */
[----:B------:R-:W-:Y:S05]  /*0c50*/  @P0 BRA `(.L_x_31) ;  /* 0x0000000000040947 */ /* 0x000fea0003800000 */
[----:B------:R-:W-:-:S04]  /*0c60*/  DEPBAR.LE SB0, 0x0 ;  /* 0x000080000000791a */ /* 0x000fc80000000000 */
.L_x_31:
[----:B------:R-:W-:Y:S05]  /*0c70*/  WARPSYNC.ALL ;  /* 0x0000000000007948 */ /* 0x000fea0003800000 */
[----:B---3--:R-:W-:Y:S06]  /*0c80*/  BAR.SYNC.DEFER_BLOCKING 0x0 ;  /* 0x0000000000007b1d */ /* 0x008fec0000010000 */
[----:B------:R-:W-:Y:S02]  /*0c90*/  BSSY B3, `(.L_x_32) ;  /* 0x000000b000037945 */ /* 0x000fe40003800000 */
[----:B------:R-:W-:Y:S06]  /*0ca0*/  BAR.SYNC.DEFER_BLOCKING 0x0 ;  /* 0x0000000000007b1d */ /* 0x000fec0000010000 */
[----:B------:R3:W-:Y:S01]  /*0cb0*/  @!P0 STS [R3], RZ ;  /* 0x000000ff03008388 */ /* 0x0007e20000000800 */
[----:B------:R-:W-:Y:S01]  /*0cc0*/  NOP ;  /* 0x0000000000007918 */ /* 0x000fe20000000000 */
[----:B------:R-:W-:Y:S05]  /*0cd0*/  @P2 BRA `(.L_x_33) ;  /* 0x0000000000182947 */ /* 0x000fea0003800000 */
[----:B--23--:R-:W2:Y:S01]  /*0ce0*/  LDS R3, [UR8+0x8] ;  /* 0x00000808ff037984 */ /* 0x00cea20008000800 */
[----:B-1----:R-:W1:Y:S01]  /*0cf0*/  LDC.64 R10, c[0x0][0x220] ;  /* 0x00008800ff0a7b82 */ /* 0x002e620000000a00 */
[----:B----45:R-:W-:Y:S02]  /*0d00*/  IMAD.MOV.U32 R4, RZ, RZ, 0x70 ;  /* 0x00000070ff047424 */ /* 0x030fe400078e00ff */
[----:B-1----:R1:W-:Y:S03]  /*0d10*/  STS.64 [UR8], R10 ;  /* 0x0000000aff007988 */ /* 0x0023e60008000a08 */
[----:B--2---:R-:W-:-:S05]  /*0d20*/  LOP3.LUT R3, R3, 0x10, R4, 0xd8, !PT ;  /* 0x0000001003037812 */ /* 0x004fca00078ed804 */
[----:B------:R1:W-:Y:S02]  /*0d30*/  STS [UR8+0x8], R3 ;  /* 0x00000803ff007988 */ /* 0x0003e40008000808 */
.L_x_33:
[----:B-1----:R-:W-:Y:S05]  /*0d40*/  BSYNC B3 ;  /* 0x0000000000037941 */ /* 0x002fea0003800000 */
.L_x_32:
[----:B------:R-:W-:Y:S04]  /*0d50*/  BSSY B3, `(.L_x_34) ;  /* 0x0000033000037945 */ /* 0x000fe80003800000 */
[----:B------:R-:W-:Y:S04]  /*0d60*/  BSSY B4, `(.L_x_35) ;  /* 0x000002e000047945 */ /* 0x000fe80003800000 */
[----:B------:R-:W-:Y:S05]  /*0d70*/  @P2 BRA `(.L_x_36) ;  /* 0x0000000000242947 */ /* 0x000fea0003800000 */
[----:B--23--:R-:W1:Y:S01]  /*0d80*/  LDS R3, [UR8+0x34] ;  /* 0x00003408ff037984 */ /* 0x00ce620008000800 */
[----:B----45:R-:W-:-:S05]  /*0d90*/  IMAD.MOV.U32 R4, RZ, RZ, 0x7f000000 ;  /* 0x7f000000ff047424 */ /* 0x030fca00078e00ff */
[----:B-1----:R-:W-:-:S05]  /*0da0*/  LOP3.LUT R3, R3, 0xff000000, R4, 0xb8, !PT ;  /* 0xff00000003037812 */ /* 0x002fca00078eb804 */
[----:B------:R1:W-:Y:S01]  /*0db0*/  STS [UR8+0x34], R3 ;  /* 0x00003403ff007988 */ /* 0x0003e20008000808 */
[----:B------:R-:W-:Y:S05]  /*0dc0*/  @P2 BRA `(.L_x_37) ;  /* 0x0000000000182947 */ /* 0x000fea0003800000 */
[----:B-1----:R-:W1:Y:S01]  /*0dd0*/  LDS R3, [UR8+0x38] ;  /* 0x00003808ff037984 */ /* 0x002e620008000800 */
[----:B------:R-:W-:-:S05]  /*0de0*/  IMAD.MOV.U32 R4, RZ, RZ, 0x3f ;  /* 0x0000003fff047424 */ /* 0x000fca00078e00ff */
[----:B-1----:R-:W-:-:S05]  /*0df0*/  LOP3.LUT R3, R3, 0xff, R4, 0xb8, !PT ;  /* 0x000000ff03037812 */ /* 0x002fca00078eb804 */
[----:B------:R1:W-:Y:S02]  /*0e00*/  STS [UR8+0x38], R3 ;  /* 0x00003803ff007988 */ /* 0x0003e40008000808 */
.L_x_36:
[----:B------:R-:W-:Y:S05]  /*0e10*/  @P2 BRA `(.L_x_38) ;  /* 0x00000000000c2947 */ /* 0x000fea0003800000 */
[----:B------:R1:W-:Y:S02]  /*0e20*/  STS [UR8+0x20], R6 ;  /* 0x00002006ff007988 */ /* 0x0003e40008000808 */
.L_x_37:
[----:B------:R-:W-:Y:S05]  /*0e30*/  @P2 BRA `(.L_x_39) ;  /* 0x0000000000242947 */ /* 0x000fea0003800000 */
[----:B------:R1:W-:Y:S02]  /*0e40*/  STS [UR8+0x24], R2 ;  /* 0x00002402ff007988 */ /* 0x0003e40008000808 */
.L_x_38:
[----:B------:R-:W-:Y:S05]  /*0e50*/  @P2 BRA `(.L_x_40) ;  /* 0x00000000002c2947 */ /* 0x000fea0003800000 */
[----:B-1----:R-:W1:Y:S01]  /*0e60*/  LDS R2, [UR8+0x1c] ;  /* 0x00001c08ff027984 */ /* 0x002e620008000800 */
[----:B------:R-:W4:Y:S02]  /*0e70*/  LDC.64 R10, c[0x0][0x248] ;  /* 0x00009200ff0a7b82 */ /* 0x000f240000000a00 */
[--C-:B----4-:R-:W-:Y:S02]  /*0e80*/  SHF.R.U32.HI R5, RZ, 0x4, R11.reuse ;  /* 0x00000004ff057819 */ /* 0x110fe4000001160b */
[----:B--23--:R-:W-:-:S05]  /*0e90*/  SHF.R.U64 R3, R10, 0x4, R11 ;  /* 0x000000040a037819 */ /* 0x00cfca000000120b */
[----:B------:R2:W-:Y:S01]  /*0ea0*/  STS [UR8+0xc], R3 ;  /* 0x00000c03ff007988 */ /* 0x0005e20008000808 */
[----:B-1----:R-:W-:-:S05]  /*0eb0*/  LOP3.LUT R2, R2, 0xf, R5, 0xb8, !PT ;  /* 0x0000000f02027812 */ /* 0x002fca00078eb805 */
[----:B------:R2:W-:Y:S02]  /*0ec0*/  STS [UR8+0x1c], R2 ;  /* 0x00001c02ff007988 */ /* 0x0005e40008000808 */
.L_x_39:
[----:B------:R-:W-:Y:S05]  /*0ed0*/  @P2 BRA `(.L_x_41) ;  /* 0x00000000001c2947 */ /* 0x000fea0003800000 */
[----:B--2---:R-:W2:Y:S02]  /*0ee0*/  LDS R2, [UR8+0x34] ;  /* 0x00003408ff027984 */ /* 0x004ea40008000800 */
[----:B--2---:R-:W-:-:S05]  /*0ef0*/  LOP3.LUT R2, R2, 0x7, RZ, 0xb8, !PT ;  /* 0x0000000702027812 */ /* 0x004fca00078eb8ff */
[----:B------:R2:W-:Y:S02]  /*0f00*/  STS [UR8+0x34], R2 ;  /* 0x00003402ff007988 */ /* 0x0005e40008000808 */
.L_x_40:
[----:B------:R-:W-:Y:S05]  /*0f10*/  @P2 BRA `(.L_x_42) ;  /* 0x00000000001c2947 */ /* 0x000fea0003800000 */
[----:B-12---:R-:W1:Y:S02]  /*0f20*/  LDS R2, [UR8+0x34] ;  /* 0x00003408ff027984 */ /* 0x006e640008000800 */
[----:B-1----:R-:W-:-:S05]  /*0f30*/  LOP3.LUT R2, R2, 0x38, RZ, 0xb8, !PT ;  /* 0x0000003802027812 */ /* 0x002fca00078eb8ff */
[----:B------:R1:W-:Y:S02]  /*0f40*/  STS [UR8+0x34], R2 ;  /* 0x00003402ff007988 */ /* 0x0003e40008000808 */
.L_x_41:
[----:B------:R-:W-:Y:S05]  /*0f50*/  @P2 BRA `(.L_x_43) ;  /* 0x00000000001c2947 */ /* 0x000fea0003800000 */
[----:B-12---:R-:W1:Y:S02]  /*0f60*/  LDS R2, [UR8+0x8] ;  /* 0x00000808ff027984 */ /* 0x006e640008000800 */
[----:B-1----:R-:W-:-:S05]  /*0f70*/  LOP3.LUT R2, R2, 0x780, RZ, 0xb8, !PT ;  /* 0x0000078002027812 */ /* 0x002fca00078eb8ff */
[----:B------:R1:W-:Y:S02]  /*0f80*/  STS [UR8+0x8], R2 ;  /* 0x00000802ff007988 */ /* 0x0003e40008000808 */
.L_x_42:
[----:B------:R-:W-:Y:S05]  /*0f90*/  @P2 BRA `(.L_x_44) ;  /* 0x0000000000282947 */ /* 0x000fea0003800000 */
[----:B-12---:R-:W1:Y:S02]  /*0fa0*/  LDS R2, [UR8+0x8] ;  /* 0x00000808ff027984 */ /* 0x006e640008000800 */
[----:B-1----:R-:W-:-:S05]  /*0fb0*/  LOP3.LUT R2, R2, 0x1800, RZ, 0xb8, !PT ;  /* 0x0000180002027812 */ /* 0x002fca00078eb8ff */
[----:B------:R1:W-:Y:S02]  /*0fc0*/  STS [UR8+0x8], R2 ;  /* 0x00000802ff007988 */ /* 0x0003e40008000808 */
.L_x_43:
[----:B------:R-:W-:Y:S05]  /*0fd0*/  @P2 BREAK B4 ;  /* 0x0000000000042942 */ /* 0x000fea0003800000 */
[----:B------:R-:W-:Y:S05]  /*0fe0*/  @P2 BRA `(.L_x_45) ;  /* 0x0000000000242947 */ /* 0x000fea0003800000 */
[----:B-12---:R-:W1:Y:S01]  /*0ff0*/  LDS R2, [UR8+0x8] ;  /* 0x00000808ff027984 */ /* 0x006e620008000800 */
[----:B---3--:R-:W-:-:S05]  /*1000*/  IMAD.MOV.U32 R3, RZ, RZ, 0x6000 ;  /* 0x00006000ff037424 */ /* 0x008fca00078e00ff */
[----:B-1----:R-:W-:-:S04]  /*1010*/  LOP3.LUT R2, R2, 0x6000, R3, 0xd8, !PT ;  /* 0x0000600002027812 */ /* 0x002fc800078ed803 */
[----:B------:R-:W-:-:S05]  /*1020*/  LOP3.LUT R2, R2, 0x400000, RZ, 0xb8, !PT ;  /* 0x0040000002027812 */ /* 0x000fca00078eb8ff */
[----:B------:R1:W-:Y:S02]  /*1030*/  STS [UR8+0x8], R2 ;  /* 0x00000802ff007988 */ /* 0x0003e40008000808 */
.L_x_44:
[----:B------:R-:W-:Y:S05]  /*1040*/  BSYNC B4 ;  /* 0x0000000000047941 */ /* 0x000fea0003800000 */
.L_x_35:
[----:B-12---:R-:W1:Y:S02]  /*1050*/  @!P2 LDS R2, [UR8+0x8] ;  /* 0x00000808ff02a984 */ /* 0x006e640008000800 */
[----:B-1----:R-:W-:-:S05]  /*1060*/  @!P2 LOP3.LUT R2, R2, 0x8000, RZ, 0xb8, !PT ;  /* 0x000080000202a812 */ /* 0x002fca00078eb8ff */
[----:B------:R1:W-:Y:S02]  /*1070*/  @!P2 STS [UR8+0x8], R2 ;  /* 0x00000802ff00a988 */ /* 0x0003e40008000808 */
.L_x_45:
[----:B------:R-:W-:Y:S05]  /*1080*/  BSYNC B3 ;  /* 0x0000000000037941 */ /* 0x000fea0003800000 */
.L_x_34:
[----:B------:R-:W-:Y:S05]  /*1090*/  WARPSYNC.ALL ;  /* 0x0000000000007948 */ /* 0x000fea0003800000 */
[----:B------:R-:W-:Y:S01]  /*10a0*/  UIADD3 UR4, UR4, 0x100, URZ ;  /* 0x0000010004047890 */ /* 0x000fe2000fffe03f */
[----:B------:R-:W-:Y:S02]  /*10b0*/  ISETP.GE.AND P1, PT, R9, 0x1, PT ;  /* 0x000000010900780c */ /* 0x000fe40003f26270 */
[----:B------:R-:W-:Y:S02]  /*10c0*/  CS2R R24, SRZ ;  /* 0x0000000000187805 */ /* 0x000fe4000001ff00 */
[----:B------:R-:W-:Y:S01]  /*10d0*/  CS2R R26, SRZ ;  /* 0x00000000001a7805 */ /* 0x000fe2000001ff00 */
[----:B------:R-:W-:Y:S01]  /*10e0*/  UIADD3 UR19, UP0, UR4, UR6, URZ ;  /* 0x0000000604137290 */ /* 0x000fe2000ff1e03f */
[----:B------:R-:W-:-:S03]  /*10f0*/  IMAD.MOV.U32 R28, RZ, RZ, RZ ;  /* 0x000000ffff1c7224 */ /* 0x000fc600078e00ff */
[----:B------:R-:W-:Y:S01]  /*1100*/  ULEA.HI.X.SX32 UR24, UR4, UR7, 0x1, UP0 ;  /* 0x0000000704187291 */ /* 0x000fe200080f0e3f */
[----:B------:R-:W-:Y:S11]  /*1110*/  @P0 BRA `(.L_x_46) ;  /* 0x0000000000300947 */ /* 0x000ff60003800000 */
[----:B-12---:R-:W4:Y:S01]  /*1120*/  S2R R2, SR_LANEID ;  /* 0x0000000000027919 */ /* 0x006f220000000000 */
[----:B------:R-:W-:Y:S05]  /*1130*/  WARPSYNC.ALL ;  /* 0x0000000000007948 */ /* 0x000fea0003800000 */
[----:B----45:R-:W-:-:S05]  /*1140*/  IMAD.SHL.U32 R4, R2, 0x4, RZ ;  /* 0x0000000402047824 */ /* 0x030fca00078e00ff */
[----:B------:R-:W1:Y:S01]  /*1150*/  LDS R5, [R4+UR8] ;  /* 0x0000000804057984 */ /* 0x000e620008000800 */
[----:B------:R-:W-:Y:S01]  /*1160*/  IADD3 R2, P3, R4, UR19, RZ ;  /* 0x0000001304027c10 */ /* 0x000fe2000ff7e0ff */
[----:B------:R-:W-:-:S04]  /*1170*/  UMOV UR4, UR19 ;  /* 0x0000001300047c82 */ /* 0x000fc80008000000 */
[----:B---3--:R-:W-:Y:S01]  /*1180*/  IMAD.X R3, RZ, RZ, UR24, P3 ;  /* 0x00000018ff037e24 */ /* 0x008fe200098e06ff */
[----:B------:R-:W-:-:S04]  /*1190*/  UMOV UR5, UR24 ;  /* 0x0000001800057c82 */ /* 0x000fc80008000000 */
[----:B-1----:R1:W2:Y:S01]  /*11a0*/  ATOMG.E.EXCH.STRONG.GPU PT, RZ, [R2], R5 ;  /* 0x0000000502ff73a8 */ /* 0x0022a200041ee100 */
[----:B------:R-:W-:-:S04]  /*11b0*/  DEPBAR {5,4,3,2,1,0} ;  /* 0x0000003f0000791a */ /* 0x000fc80000000000 */
[----:B------:R1:W-:Y:S01]  /*11c0*/  UTMACCTL.IV [UR4] ;  /* 0x00000000040079b9 */ /* 0x0003e20008000000 */
[----:B------:R-:W-:Y:S01]  /*11d0*/  NOP ;  /* 0x0000000000007918 */ /* 0x000fe20000000000 */
.L_x_46:
[----:B------:R-:W-:Y:S05]  /*11e0*/  @P0 BRA `(.L_x_47) ;  /* 0x00000000000c0947 */ /* 0x000fea0003800000 */
[----:B------:R0:W-:Y:S01]  /*11f0*/  UTMACMDFLUSH ;  /* 0x00000000000079b7 */ /* 0x0001e20000000000 */
[----:B------:R-:W-:Y:S05]  /*1200*/  @P0 BRA `(.L_x_47) ;  /* 0x0000000000040947 */ /* 0x000fea0003800000 */
[----:B------:R-:W-:-:S04]  /*1210*/  DEPBAR.LE SB0, 0x0 ;  /* 0x000080000000791a */ /* 0x000fc80000000000 */
.L_x_47:
[----:B------:R-:W-:Y:S05]  /*1220*/  WARPSYNC.ALL ;  /* 0x0000000000007948 */ /* 0x000fea0003800000 */
[----:B--2---:R-:W-:Y:S01]  /*1230*/  BAR.SYNC.DEFER_BLOCKING 0x0 ;  /* 0x0000000000007b1d */ /* 0x004fe20000010000 */
[----:B------:R-:W-:Y:S01]  /*1240*/  USHF.L.U32 UR23, UR27, 0x6, URZ ;  /* 0x000000061b177899 */ /* 0x000fe2000800063f */
[----:B------:R-:W-:Y:S01]  /*1250*/  IMAD.MOV.U32 R29, RZ, RZ, RZ ;  /* 0x000000ffff1d7224 */ /* 0x000fe200078e00ff */
[----:B------:R-:W-:Y:S01]  /*1260*/  USHF.L.U32 UR11, UR26, 0x7, URZ ;  /* 0x000000071a0b7899 */ /* 0x000fe2000800063f */
[----:B------:R-:W-:Y:S02]  /*1270*/  CS2R R30, SRZ ;  /* 0x00000000001e7805 */ /* 0x000fe4000001ff00 */
[----:B------:R-:W-:Y:S01]  /*1280*/  CS2R R32, SRZ ;  /* 0x0000000000207805 */ /* 0x000fe2000001ff00 */
[----:B------:R-:W-:Y:S01]  /*1290*/  VOTEU.ALL UP0, P2 ;  /* 0x00000000003f7886 */ /* 0x000fe20001000000 */
[----:B-1----:R-:W-:Y:S01]  /*12a0*/  UMOV UR4, 0x1 ;  /* 0x0000000100047882 */ /* 0x002fe20000000000 */
[----:B------:R-:W-:-:S02]  /*12b0*/  CS2R R34, SRZ ;  /* 0x0000000000227805 */ /* 0x000fc4000001ff00 */
[----:B------:R-:W-:Y:S02]  /*12c0*/  CS2R R36, SRZ ;  /* 0x0000000000247805 */ /* 0x000fe4000001ff00 */
[----:B------:R-:W-:Y:S01]  /*12d0*/  CS2R R38, SRZ ;  /* 0x0000000000267805 */ /* 0x000fe2000001ff00 */
[----:B------:R-:W-:-:S04]  /*12e0*/  @!UP0 UIADD3 UR4, -UR4, 0x100000, URZ ;  /* 0x0010000004048890 */ /* 0x000fc8000fffe13f */
[----:B------:R-:W-:Y:S02]  /*12f0*/  @!UP0 USHF.L.U32 UR5, UR4, 0xb, URZ ;  /* 0x0000000b04058899 */ /* 0x000fe4000800063f */
[----:B------:R-:W-:Y:S01]  /*1300*/  @!UP0 USHF.L.U32 UR4, UR4, 0x1, URZ ;  /* 0x0000000104048899 */ /* 0x000fe2000800063f */
[----:B------:R-:W-:Y:S01]  /*1310*/  CS2R R40, SRZ ;  /* 0x0000000000287805 */ /* 0x000fe2000001ff00 */
[----:B------:R-:W-:Y:S01]  /*1320*/  VOTEU.ALL UP0, P2 ;  /* 0x00000000003f7886 */ /* 0x000fe20001000000 */
[----:B------:R-:W-:Y:S02]  /*1330*/  CS2R R42, SRZ ;  /* 0x00000000002a7805 */ /* 0x000fe4000001ff00 */
[----:B------:R-:W-:Y:S02]  /*1340*/  CS2R R44, SRZ ;  /* 0x00000000002c7805 */ /* 0x000fe4000001ff00 */
[----:B------:R-:W-:Y:S02]  /*1350*/  CS2R R46, SRZ ;  /* 0x00000000002e7805 */ /* 0x000fe4000001ff00 */
[----:B------:R-:W-:-:S02]  /*1360*/  CS2R R48, SRZ ;  /* 0x0000000000307805 */ /* 0x000fc4000001ff00 */
[----:B------:R-:W-:Y:S02]  /*1370*/  CS2R R50, SRZ ;  /* 0x0000000000327805 */ /* 0x000fe4000001ff00 */
[----:B------:R-:W-:Y:S02]  /*1380*/  CS2R R52, SRZ ;  /* 0x0000000000347805 */ /* 0x000fe4000001ff00 */
[----:B------:R-:W-:Y:S01]  /*1390*/  CS2R R54, SRZ ;  /* 0x0000000000367805 */ /* 0x000fe2000001ff00 */
[----:B------:R-:W1:Y:S02]  /*13a0*/  FENCE.VIEW.ASYNC.S ;  /* 0x00000000000073c6 */ /* 0x000e640000000000 */
[----:B-1----:R1:W2:Y:S01]  /*13b0*/  @!UP0 SYNCS.EXCH.64 URZ, [UR8+0x3000], UR4 ;  /* 0x00300004083f85b2 */ /* 0x0022a20008000100 */
[----:B------:R-:W-:Y:S05]  /*13c0*/  @!P1 BRA `(.L_x_48) ;  /* 0x0000000400309947 */ /* 0x000fea0003800000 */
[----:B------:R-:W-:Y:S01]  /*13d0*/  SHF.R.U32.HI R2, RZ, 0x5, R0 ;  /* 0x00000005ff027819 */ /* 0x000fe20000011600 */
[----:B-1----:R-:W-:Y:S01]  /*13e0*/  UIADD3 UR4, UR8, 0x2000, URZ ;  /* 0x0000200008047890 */ /* 0x002fe2000fffe03f */
[----:B------:R-:W-:Y:S02]  /*13f0*/  CS2R R24, SRZ ;  /* 0x0000000000187805 */ /* 0x000fe4000001ff00 */
[----:B------:R-:W-:Y:S02]  /*1400*/  CS2R R26, SRZ ;  /* 0x00000000001a7805 */ /* 0x000fe4000001ff00 */
[----:B------:R-:W-:Y:S01]  /*1410*/  R2UR UR32, R2 ;  /* 0x00000000022072ca */ /* 0x000fe200000e0000 */
[----:B------:R-:W-:Y:S01]  /*1420*/  USHF.R.U32.HI UR4, URZ, 0x4, UR4 ;  /* 0x000000043f047899 */ /* 0x000fe20008011604 */
[----:B------:R-:W-:Y:S02]  /*1430*/  CS2R R28, SRZ ;  /* 0x00000000001c7805 */ /* 0x000fe4000001ff00 */
[----:B------:R-:W-:-:S02]  /*1440*/  CS2R R30, SRZ ;  /* 0x00000000001e7805 */ /* 0x000fc4000001ff00 */
[----:B------:R-:W-:Y:S01]  /*1450*/  CS2R R32, SRZ ;  /* 0x0000000000207805 */ /* 0x000fe2000001ff00 */
[----:B------:R-:W-:Y:S01]  /*1460*/  USGXT.U32 UR4, UR4, 0xe ;  /* 0x0000000e0404789a */ /* 0x000fe20008000000 */
[----:B------:R-:W-:Y:S02]  /*1470*/  CS2R R34, SRZ ;  /* 0x0000000000227805 */ /* 0x000fe4000001ff00 */
[----:B------:R-:W-:Y:S02]  /*1480*/  CS2R R36, SRZ ;  /* 0x0000000000247805 */ /* 0x000fe4000001ff00 */
[----:B------:R-:W-:Y:S02]  /*1490*/  CS2R R38, SRZ ;  /* 0x0000000000267805 */ /* 0x000fe4000001ff00 */
[----:B------:R-:W-:Y:S02]  /*14a0*/  CS2R R40, SRZ ;  /* 0x0000000000287805 */ /* 0x000fe4000001ff00 */
[----:B------:R-:W-:-:S02]  /*14b0*/  CS2R R42, SRZ ;  /* 0x00000000002a7805 */ /* 0x000fc4000001ff00 */
[----:B------:R-:W-:Y:S02]  /*14c0*/  CS2R R44, SRZ ;  /* 0x00000000002c7805 */ /* 0x000fe4000001ff00 */
[----:B------:R-:W-:Y:S02]  /*14d0*/  CS2R R46, SRZ ;  /* 0x00000000002e7805 */ /* 0x000fe4000001ff00 */
[----:B------:R-:W-:Y:S02]  /*14e0*/  CS2R R48, SRZ ;  /* 0x0000000000307805 */ /* 0x000fe4000001ff00 */
[----:B------:R-:W-:Y:S02]  /*14f0*/  CS2R R50, SRZ ;  /* 0x0000000000327805 */ /* 0x000fe4000001ff00 */
[----:B------:R-:W-:Y:S02]  /*1500*/  CS2R R52, SRZ ;  /* 0x0000000000347805 */ /* 0x000fe4000001ff00 */
[----:B------:R-:W-:Y:S01]  /*1510*/  CS2R R54, SRZ ;  /* 0x0000000000367805 */ /* 0x000fe2000001ff00 */
[----:B------:R-:W-:Y:S01]  /*1520*/  UMOV UR12, 0xfffffffe ;  /* 0xfffffffe000c7882 */ /* 0x000fe20000000000 */
[----:B------:R-:W-:Y:S01]  /*1530*/  UMOV UR13, 0x7fffffdf ;  /* 0x7fffffdf000d7882 */ /* 0x000fe20000000000 */
[----:B------:R-:W-:Y:S01]  /*1540*/  UMOV UR5, URZ ;  /* 0x0000003f00057c82 */ /* 0x000fe20008000000 */
[----:B------:R-:W-:Y:S01]  /*1550*/  UMOV UR22, URZ ;  /* 0x0000003f00167c82 */ /* 0x000fe20008000000 */
[----:B------:R-:W-:-:S12]  /*1560*/  UIADD3.64 UR12, UR4, -UR12, URZ ;  /* 0x8000000c040c7297 */ /* 0x000fd8000fffe03f */
.L_x_50:
[----:B--2---:R-:W-:Y:S01]  /*1570*/  BAR.SYNC.DEFER_BLOCKING 0x0 ;  /* 0x0000000000007b1d */ /* 0x004fe20000010000 */
[----:B------:R-:W-:Y:S01]  /*1580*/  ELECT P0, URZ, PT ;  /* 0x00000000003f782f */ /* 0x000fe20003800000 */
[----:B------:R-:W-:Y:S01]  /*1590*/  @!P2 IMAD.MOV.U32 R2, RZ, RZ, 0x3000 ;  /* 0x00003000ff02a424 */ /* 0x000fe200078e00ff */
[----:B------:R-:W-:Y:S02]  /*15a0*/  ELECT P1, URZ, PT ;  /* 0x00000000003f782f */ /* 0x000fe40003820000 */
[C---:B------:R-:W-:Y:S01]  /*15b0*/  ISETP.LT.U32.AND P0, PT, R7.reuse, 0x20, P0 ;  /* 0x000000200700780c */ /* 0x040fe20000701070 */
[----:B------:R-:W-:Y:S01]  /*15c0*/  UMOV UR10, UR22 ;  /* 0x00000016000a7c82 */ /* 0x000fe20008000000 */
[----:B------:R-:W-:-:S11]  /*15d0*/  ISETP.LT.U32.AND P1, PT, R7, 0x20, P1 ;  /* 0x000000200700780c */ /* 0x000fd60000f21070 */
[----:B------:R-:W-:Y:S01]  /*15e0*/  VOTEU.ANY UP0, P0 ;  /* 0x00000000003f7886 */ /* 0x000fe20000000100 */
[----:B------:R-:W-:Y:S01]  /*15f0*/  VOTEU.ANY UP2, P0 ;  /* 0x00000000003f7886 */ /* 0x000fe20000040100 */
[----:B------:R-:W-:Y:S01]  /*1600*/  VOTEU.ANY UP1, P1 ;  /* 0x00000000003f7886 */ /* 0x000fe20000820100 */
[----:B------:R-:W-:Y:S02]  /*1610*/  VOTEU.ANY UP3, P1 ;  /* 0x00000000003f7886 */ /* 0x000fe40000860100 */
[----:B------:R-:W-:Y:S02]  /*1620*/  @UP0 UIADD3 UR20, UR8, 0x2000, URZ ;  /* 0x0000200008140890 */ /* 0x000fe4000fffe03f */
[----:B------:R1:W-:Y:S01]  /*1630*/  @!P2 SYNCS.ARRIVE.TRANS64 RZ, [UR8+0x3000], R2 ;  /* 0x00300002ffffa9a7 */ /* 0x0003e20008000008 */
[----:B------:R-:W-:Y:S01]  /*1640*/  @UP0 UIADD3 UR21, UR8, 0x3000, URZ ;  /* 0x0000300008150890 */ /* 0x000fe2000fffe03f */
[----:B------:R-:W-:Y:S01]  /*1650*/  @UP0 UMOV UR6, UR16 ;  /* 0x0000001000060c82 */ /* 0x000fe20008000000 */
[----:B------:R-:W-:Y:S01]  /*1660*/  @UP0 UMOV UR7, UR17 ;  /* 0x0000001100070c82 */ /* 0x000fe20008000000 */
[----:B------:R-:W-:Y:S01]  /*1670*/  BAR.SYNC.DEFER_BLOCKING 0x0 ;  /* 0x0000000000007b1d */ /* 0x000fe20000010000 */
[----:B------:R-:W-:Y:S01]  /*1680*/  @UP1 UIADD3 UR9, UR8, 0x3000, URZ ;  /* 0x0000300008091890 */ /* 0x000fe2000fffe03f */
[----:B-1----:R-:W-:-:S04]  /*1690*/  SHF.L.U32 R2, R8, 0x1f, RZ ;  /* 0x0000001f08027819 */ /* 0x002fc800000006ff */
[----:B------:R-:W-:Y:S01]  /*16a0*/  @UP1 UMOV UR14, UR18 ;  /* 0x00000012000e1c82 */ /* 0x000fe20008000000 */
[----:B------:R-:W-:Y:S01]  /*16b0*/  @UP1 UMOV UR15, UR25 ;  /* 0x00000019000f1c82 */ /* 0x000fe20008000000 */
[----:B------:R1:W-:Y:S01]  /*16c0*/  @UP2 UTMALDG.2D [UR20], [UR6] ;  /* 0x00000014060025b4 */ /* 0x0003e20008008000 */
[----:B------:R2:W-:Y:S06]  /*16d0*/  MEMBAR.ALL.CTA ;  /* 0x0000000000007992 */ /* 0x0005ec0000008000 */
[----:B--2---:R-:W2:Y:S02]  /*16e0*/  FENCE.VIEW.ASYNC.S ;  /* 0x00000000000073c6 */ /* 0x004ea40000000000 */
[----:B--2---:R-:W-:Y:S06]  /*16f0*/  BAR.SYNC.DEFER_BLOCKING 0x0 ;  /* 0x0000000000007b1d */ /* 0x004fec0000010000 */
[----:B------:R1:W-:Y:S02]  /*1700*/  @UP3 UTMALDG.2D [UR8], [UR14] ;  /* 0x000000080e0035b4 */ /* 0x0003e40008008000 */
[----:B------:R-:W-:Y:S06]  /*1710*/  BAR.SYNC.DEFER_BLOCKING 0x0 ;  /* 0x0000000000007b1d */ /* 0x000fec0000010000 */
[----:B------:R-:W2:Y:S02]  /*1720*/  SYNCS.PHASECHK.TRANS64.TRYWAIT P0, [UR8+0x3000], R2 ;  /* 0x00300002ff0075a7 */ /* 0x000ea40008000148 */
[----:B-12---:R-:W-:Y:S05]  /*1730*/  @!P0 BRA `(.L_x_49) ;  /* 0x0000000400548947 */ /* 0x006fea0003800000 */
.L_x_51:
[----:B------:R-:W-:Y:S01]  /*1740*/  USHF.L.U32 UR6, UR32, 0x6, URZ ;  /* 0x0000000620067899 */ /* 0x000fe2000800063f */
[----:B------:R-:W-:Y:S02]  /*1750*/  WARPGROUP.DEPBAR.LE gsb0, 0x0 ;  /* 0x00008000000079c5 */ /* 0x000fe40000010000 */
[----:B------:R-:W-:Y:S01]  /*1760*/  WARPGROUP.ARRIVE ;  /* 0x00000000000079c5 */ /* 0x000fe20000000000 */
[----:B------:R-:W-:Y:S01]  /*1770*/  ULOP3.LUT UR6, UR6, 0x100, URZ, 0xc0, !UPT ;  /* 0x0000010006067892 */ /* 0x000fe2000f8ec03f */
[----:B------:R-:W1:Y:S01]  /*1780*/  LDC R2, c[0x0][0x230] ;  /* 0x00008c00ff027b82 */ /* 0x000e620000000800 */
[----:B------:R-:W-:Y:S01]  /*1790*/  UMOV UR28, UR4 ;  /* 0x00000004001c7c82 */ /* 0x000fe20008000000 */
[----:B------:R-:W-:Y:S01]  /*17a0*/  UMOV UR29, 0x80000020 ;  /* 0x80000020001d7882 */ /* 0x000fe20000000000 */
[----:B------:R-:W-:Y:S01]  /*17b0*/  ULEA.HI UR6, UR8, UR6, URZ, 0x1c ;  /* 0x0000000608067291 */ /* 0x000fe2000f8fe03f */
[----:B------:R-:W-:Y:S01]  /*17c0*/  LOP3.LUT R8, R8, 0x1, RZ, 0x3c, !PT ;  /* 0x0000000108087812 */ /* 0x000fe200078e3cff */
[----:B------:R-:W-:Y:S01]  /*17d0*/  UMOV UR31, 0x80000020 ;  /* 0x80000020001f7882 */ /* 0x000fe20000000000 */
[----:B------:R-:W-:-:S02]  /*17e0*/  UIADD3 UR22, UR22, 0x40, URZ ;  /* 0x0000004016167890 */ /* 0x000fc4000fffe03f */
[----:B------:R-:W-:Y:S01]  /*17f0*/  ULOP3.LUT UR6, UR6, 0x3fff, URZ, 0xc0, !UPT ;  /* 0x00003fff06067892 */ /* 0x000fe2000f8ec03f */
[----:B------:R-:W-:Y:S01]  /*1800*/  UMOV UR14, 0xfffffffe ;  /* 0xfffffffe000e7882 */ /* 0x000fe20000000000 */
[----:B------:R-:W-:Y:S01]  /*1810*/  UMOV UR15, 0x7fffffdf ;  /* 0x7fffffdf000f7882 */ /* 0x000fe20000000000 */
[----:B------:R-:W-:Y:S02]  /*1820*/  UMOV UR7, URZ ;  /* 0x0000003f00077c82 */ /* 0x000fe40008000000 */
[----:B------:R-:W-:Y:S02]  /*1830*/  UIADD3.64 UR14, UR6, -UR14, URZ ;  /* 0x8000000e060e7297 */ /* 0x000fe4000fffe03f */
[----:B------:R-:W-:Y:S02]  /*1840*/  UMOV UR30, UR6 ;  /* 0x00000006001e7c82 */ /* 0x000fe40008000000 */
[----:B------:R-:W-:Y:S01]  /*1850*/  QGMMA.64x64x32.F32.E4M3.E4M3 R24, gdesc[UR28], R24 ;  /* 0x00e000001c1879f3 */ /* 0x000fe20008700818 */
[----:B-1----:R-:W-:-:S04]  /*1860*/  ISETP.LE.AND P0, PT, R2, UR22, PT ;  /* 0x0000001602007c0c */ /* 0x002fc8000bf03270 */
[----:B------:R-:W-:Y:S09]  /*1870*/  QGMMA.64x64x32.F32.E4M3.E4M3 R24, gdesc[UR12], R24, gsb0 ;  /* 0x00e000000c1879f3 */ /* 0x000ff20008000818 */
[----:B------:R-:W-:Y:S05]  /*1880*/  @!P0 BRA `(.L_x_50) ;  /* 0xfffffffc00388947 */ /* 0x000fea000383ffff */
.L_x_48:
[C---:B------:R-:W-:Y:S01]  /*1890*/  IMAD.SHL.U32 R2, R0.reuse, 0x40, RZ ;  /* 0x0000004000027824 */ /* 0x040fe200078e00ff */
[----:B------:R-:W-:Y:S02]  /*18a0*/  WARPGROUP.DEPBAR.LE gsb0, 0x0 ;  /* 0x00008000000079c5 */ /* 0x000fe40000010000 */
[C---:B----45:R-:W-:Y:S01]  /*18b0*/  IMAD.SHL.U32 R4, R0.reuse, 0x2, RZ ;  /* 0x0000000200047824 */ /* 0x070fe200078e00ff */
[----:B--2---:R-:W-:Y:S01]  /*18c0*/  BAR.SYNC.DEFER_BLOCKING 0x0 ;  /* 0x0000000000007b1d */ /* 0x004fe20000010000 */
[----:B---3--:R-:W-:Y:S02]  /*18d0*/  LOP3.LUT R3, R0, 0x1c, RZ, 0xc0, !PT ;  /* 0x0000001c00037812 */ /* 0x008fe400078ec0ff */
[----:B------:R-:W-:Y:S02]  /*18e0*/  ELECT P0, URZ, PT ;  /* 0x00000000003f782f */ /* 0x000fe40003800000 */
[----:B------:R-:W-:Y:S02]  /*18f0*/  LOP3.LUT R2, R2, 0x1800, RZ, 0xc0, !PT ;  /* 0x0000180002027812 */ /* 0x000fe400078ec0ff */
[----:B------:R-:W-:Y:S01]  /*1900*/  LOP3.LUT R4, R4, 0x6, RZ, 0xc0, !PT ;  /* 0x0000000604047812 */ /* 0x000fe200078ec0ff */
[----:B------:R-:W-:Y:S01]  /*1910*/  UMOV UR9, UR11 ;  /* 0x0000000b00097c82 */ /* 0x000fe20008000000 */
[----:B------:R-:W-:Y:S01]  /*1920*/  SHF.R.U32.HI R0, RZ, 0x1, R0 ;  /* 0x00000001ff007819 */ /* 0x000fe20000011600 */
[----:B------:R-:W-:Y:S01]  /*1930*/  IMAD R2, R3, 0x20, R2 ;  /* 0x0000002003027824 */ /* 0x000fe200078e0202 */
[----:B------:R-:W-:Y:S01]  /*1940*/  F2FP.SATFINITE.E4M3.F32.PACK_AB_MERGE_C R24, R25, R24, RZ ;  /* 0x000000181918723e */ /* 0x000fe200048070ff */
[----:B------:R-:W-:Y:S01]  /*1950*/  IMAD R3, R3, 0x4, R4 ;  /* 0x0000000403037824 */ /* 0x000fe200078e0204 */
[----:B------:R-:W-:Y:S01]  /*1960*/  F2FP.SATFINITE.E4M3.F32.PACK_AB_MERGE_C R26, R27, R26, RZ ;  /* 0x0000001a1b1a723e */ /* 0x000fe200048070ff */
[----:B------:R-:W-:Y:S01]  /*1970*/  UMOV UR10, UR23 ;  /* 0x00000017000a7c82 */ /* 0x000fe20008000000 */
[----:B------:R-:W-:Y:S01]  /*1980*/  F2FP.SATFINITE.E4M3.F32.PACK_AB_MERGE_C R28, R29, R28, RZ ;  /* 0x0000001c1d1c723e */ /* 0x000fe200048070ff */
[----:B------:R-:W-:Y:S01]  /*1990*/  IMAD.IADD R3, R2, 0x1, R3 ;  /* 0x0000000102037824 */ /* 0x000fe200078e0203 */
[----:B------:R-:W-:-:S02]  /*19a0*/  F2FP.SATFINITE.E4M3.F32.PACK_AB_MERGE_C R30, R31, R30, RZ ;  /* 0x0000001e1f1e723e */ /* 0x000fc400048070ff */
[----:B------:R-:W-:Y:S02]  /*19b0*/  F2FP.SATFINITE.E4M3.F32.PACK_AB_MERGE_C R32, R33, R32, RZ ;  /* 0x000000202120723e */ /* 0x000fe400048070ff */
[----:B------:R-:W-:Y:S02]  /*19c0*/  LOP3.LUT R3, R3, 0x40, R0, 0x78, !PT ;  /* 0x0000004003037812 */ /* 0x000fe400078e7800 */
[----:B------:R-:W-:Y:S02]  /*19d0*/  F2FP.SATFINITE.E4M3.F32.PACK_AB_MERGE_C R34, R35, R34, RZ ;  /* 0x000000222322723e */ /* 0x000fe400048070ff */
[----:B------:R-:W-:Y:S01]  /*19e0*/  F2FP.SATFINITE.E4M3.F32.PACK_AB_MERGE_C R36, R37, R36, RZ ;  /* 0x000000242524723e */ /* 0x000fe200048070ff */
[----:B------:R-:W2:Y:S01]  /*19f0*/  @!P2 SYNCS.CCTL.IV [UR8+0x3000] ;  /* 0x00300000ff00a9b1 */ /* 0x000ea20008000008 */
[----:B------:R-:W-:Y:S01]  /*1a00*/  F2FP.SATFINITE.E4M3.F32.PACK_AB_MERGE_C R38, R39, R38, RZ ;  /* 0x000000262726723e */ /* 0x000fe200048070ff */
[----:B--2---:R-:W-:Y:S01]  /*1a10*/  STS.U16 [R3+UR8], R24 ;  /* 0x0000001803007988 */ /* 0x004fe20008000408 */
[----:B------:R-:W-:-:S02]  /*1a20*/  ISETP.LT.U32.AND P0, PT, R7, 0x20, P0 ;  /* 0x000000200700780c */ /* 0x000fc40000701070 */
[----:B------:R-:W-:Y:S01]  /*1a30*/  LOP3.LUT R5, R3, 0x10, RZ, 0x3c, !PT ;  /* 0x0000001003057812 */ /* 0x000fe200078e3cff */
[----:B------:R-:W-:Y:S01]  /*1a40*/  STS.U16 [R3+UR8+0x400], R26 ;  /* 0x0004001a03007988 */ /* 0x000fe20008000408 */
[----:B------:R-:W-:Y:S02]  /*1a50*/  F2FP.SATFINITE.E4M3.F32.PACK_AB_MERGE_C R40, R41, R40, RZ ;  /* 0x000000282928723e */ /* 0x000fe400048070ff */
[----:B------:R-:W-:Y:S01]  /*1a60*/  F2FP.SATFINITE.E4M3.F32.PACK_AB_MERGE_C R42, R43, R42, RZ ;  /* 0x0000002a2b2a723e */ /* 0x000fe200048070ff */
[----:B------:R-:W-:Y:S01]  /*1a70*/  STS.U16 [R3+UR8+0x8], R28 ;  /* 0x0000081c03007988 */ /* 0x000fe20008000408 */
[----:B------:R-:W-:Y:S02]  /*1a80*/  F2FP.SATFINITE.E4M3.F32.PACK_AB_MERGE_C R44, R45, R44, RZ ;  /* 0x0000002c2d2c723e */ /* 0x000fe400048070ff */
[----:B------:R-:W-:Y:S01]  /*1a90*/  F2FP.SATFINITE.E4M3.F32.PACK_AB_MERGE_C R46, R47, R46, RZ ;  /* 0x0000002e2f2e723e */ /* 0x000fe200048070ff */
[----:B------:R-:W-:Y:S01]  /*1aa0*/  STS.U16 [R3+UR8+0x408], R30 ;  /* 0x0004081e03007988 */ /* 0x000fe20008000408 */
[----:B------:R-:W-:Y:S01]  /*1ab0*/  LOP3.LUT R7, R3, 0x20, RZ, 0x3c, !PT ;  /* 0x0000002003077812 */ /* 0x000fe200078e3cff */
[----:B------:R-:W-:Y:S01]  /*1ac0*/  VOTEU.ANY UP0, P0 ;  /* 0x00000000003f7886 */ /* 0x000fe20000000100 */
[----:B------:R-:W-:Y:S01]  /*1ad0*/  F2FP.SATFINITE.E4M3.F32.PACK_AB_MERGE_C R48, R49, R48, RZ ;  /* 0x000000303130723e */ /* 0x000fe200048070ff */
[----:B------:R-:W-:Y:S01]  /*1ae0*/  STS.U16 [R5+UR8], R32 ;  /* 0x0000002005007988 */ /* 0x000fe20008000408 */
[----:B------:R-:W-:Y:S01]  /*1af0*/  F2FP.SATFINITE.E4M3.F32.PACK_AB_MERGE_C R50, R51, R50, RZ ;  /* 0x000000323332723e */ /* 0x000fe200048070ff */
[----:B------:R-:W-:Y:S01]  /*1b00*/  VOTEU.ANY UP1, P0 ;  /* 0x00000000003f7886 */ /* 0x000fe20000020100 */
[----:B------:R-:W-:Y:S01]  /*1b10*/  F2FP.SATFINITE.E4M3.F32.PACK_AB_MERGE_C R52, R53, R52, RZ ;  /* 0x000000343534723e */ /* 0x000fe200048070ff */
[----:B------:R-:W-:Y:S01]  /*1b20*/  STS.U16 [R5+UR8+0x400], R34 ;  /* 0x0004002205007988 */ /* 0x000fe20008000408 */
[----:B------:R-:W-:Y:S01]  /*1b30*/  F2FP.SATFINITE.E4M3.F32.PACK_AB_MERGE_C R54, R55, R54, RZ ;  /* 0x000000363736723e */ /* 0x000fe200048070ff */
[----:B-1----:R-:W-:Y:S01]  /*1b40*/  @UP0 UMOV UR4, UR19 ;  /* 0x0000001300040c82 */ /* 0x002fe20008000000 */
[----:B------:R-:W-:Y:S01]  /*1b50*/  LOP3.LUT R9, R3, 0x30, RZ, 0x3c, !PT ;  /* 0x0000003003097812 */ /* 0x000fe200078e3cff */
[----:B------:R-:W-:Y:S01]  /*1b60*/  STS.U16 [R5+UR8+0x8], R36 ;  /* 0x0000082405007988 */ /* 0x000fe20008000408 */
[----:B------:R-:W-:-:S03]  /*1b70*/  @UP0 UMOV UR5, UR24 ;  /* 0x0000001800050c82 */ /* 0x000fc60008000000 */
[----:B------:R-:W-:Y:S04]  /*1b80*/  STS.U16 [R5+UR8+0x408], R38 ;  /* 0x0004082605007988 */ /* 0x000fe80008000408 */
[----:B------:R-:W-:Y:S04]  /*1b90*/  STS.U16 [R7+UR8], R40 ;  /* 0x0000002807007988 */ /* 0x000fe80008000408 */
[----:B------:R-:W-:Y:S04]  /*1ba0*/  STS.U16 [R7+UR8+0x400], R42 ;  /* 0x0004002a07007988 */ /* 0x000fe80008000408 */
[----:B------:R-:W-:Y:S04]  /*1bb0*/  STS.U16 [R7+UR8+0x8], R44 ;  /* 0x0000082c07007988 */ /* 0x000fe80008000408 */
[----:B------:R-:W-:Y:S04]  /*1bc0*/  STS.U16 [R7+UR8+0x408], R46 ;  /* 0x0004082e07007988 */ /* 0x000fe80008000408 */
[----:B------:R-:W-:Y:S04]  /*1bd0*/  STS.U16 [R9+UR8], R48 ;  /* 0x0000003009007988 */ /* 0x000fe80008000408 */
[----:B------:R-:W-:Y:S04]  /*1be0*/  STS.U16 [R9+UR8+0x400], R50 ;  /* 0x0004003209007988 */ /* 0x000fe80008000408 */
[----:B------:R-:W-:Y:S04]  /*1bf0*/  STS.U16 [R9+UR8+0x8], R52 ;  /* 0x0000083409007988 */ /* 0x000fe80008000408 */
[----:B------:R-:W-:Y:S01]  /*1c00*/  STS.U16 [R9+UR8+0x408], R54 ;  /* 0x0004083609007988 */ /* 0x000fe20008000408 */
[----:B------:R1:W-:Y:S06]  /*1c10*/  MEMBAR.ALL.CTA ;  /* 0x0000000000007992 */ /* 0x0003ec0000008000 */
[----:B-1----:R-:W1:Y:S02]  /*1c20*/  FENCE.VIEW.ASYNC.S ;  /* 0x00000000000073c6 */ /* 0x002e640000000000 */
[----:B-1----:R-:W-:Y:S06]  /*1c30*/  BAR.SYNC.DEFER_BLOCKING 0x0 ;  /* 0x0000000000007b1d */ /* 0x002fec0000010000 */
[----:B------:R1:W-:Y:S01]  /*1c40*/  @UP1 UTMASTG.2D [UR8], [UR4] ;  /* 0x00000008040013b5 */ /* 0x0003e20008008000 */
[----:B------:R0:W-:Y:S01]  /*1c50*/  UTMACMDFLUSH ;  /* 0x00000000000079b7 */ /* 0x0001e20000000000 */
[----:B------:R-:W-:-:S04]  /*1c60*/  DEPBAR.LE SB0, 0x0 ;  /* 0x000080000000791a */ /* 0x000fc80000000000 */
[----:B------:R-:W-:Y:S06]  /*1c70*/  BAR.SYNC.DEFER_BLOCKING 0x0 ;  /* 0x0000000000007b1d */ /* 0x000fec0000010000 */
[----:B-1----:R-:W-:Y:S05]  /*1c80*/  EXIT ;  /* 0x000000000000794d */ /* 0x002fea0003800000 */
.L_x_49:
[----:B------:R-:W1:Y:S02]  /*1c90*/  SYNCS.PHASECHK.TRANS64.TRYWAIT P0, [UR8+0x3000], R2 ;  /* 0x00300002ff0075a7 */ /* 0x000e640008000148 */
[----:B-1----:R-:W-:Y:S05]  /*1ca0*/  @!P0 BRA `(.L_x_49) ;  /* 0xfffffffc00f88947 */ /* 0x002fea000383ffff */
[----:B------:R-:W-:Y:S05]  /*1cb0*/  BRA `(.L_x_51) ;  /* 0xfffffff800a07947 */ /* 0x000fea000383ffff */
.L_x_52:
[----:B------:R-:W-:-:S00]  /*1cc0*/  BRA `(.L_x_52) ;  /* 0xfffffffc00fc7947 */ /* 0x000fc0000383ffff */
[----:B------:R-:W-:-:S00]  /*1cd0*/  NOP ;  /* 0x0000000000007918 */ /* 0x000fc00000000000 */
        /* <DEDUP_REMOVED lines=10> */
.L_x_53:


//--------------------- .nv.shared.gluon_wgmma    --------------------------
	.section	.nv.shared.gluon_wgmma,"aw",@nobits
	.sectionflags	@""
	.align	16
	.zero		1024


//--------------------- .nv.shared.reserved.0     --------------------------
	.section	.nv.shared.reserved.0,"aw",@nobits
	.weak		__nv_reservedSMEM_offset_0_alias
	.size		__nv_reservedSMEM_offset_0_alias, 0, 0
	.other		__nv_reservedSMEM_offset_0_alias,@"STO_CUDA_RESERVED_SHARED STV_DEFAULT"
__nv_reservedSMEM_offset_0_alias:
	.zero		0


//--------------------- .nv.constant0.gluon_wgmma --------------------------
	.section	.nv.constant0.gluon_wgmma,"a",@progbits
	.sectionflags	@""
	.align	4
.nv.constant0.gluon_wgmma:
	.zero		608


//--------------------- SYMBOLS --------------------------

	.type		.nv.reservedSmem.offset0,@object
	.size		.nv.reservedSmem.offset0,0x4
